//
// Generated by NVIDIA NVVM Compiler
//
// Compiler Build ID: CL-36424714
// Cuda compilation tools, release 13.0, V13.0.88
// Based on NVVM 20.0.0
//

.version 9.0
.target sm_100
.address_size 64

	// .globl	fused_lora_kernel
// _ZZ17fused_lora_kernelE2sX has been demoted
// _ZZ17fused_lora_kernelE2sW has been demoted
// _ZZ17fused_lora_kernelE2sA has been demoted
// _ZZ17fused_lora_kernelE2sB has been demoted

.visible .entry fused_lora_kernel(
	.param .u64 .ptr .align 1 fused_lora_kernel_param_0,
	.param .u64 .ptr .align 1 fused_lora_kernel_param_1,
	.param .u64 .ptr .align 1 fused_lora_kernel_param_2,
	.param .u64 .ptr .align 1 fused_lora_kernel_param_3,
	.param .u64 .ptr .align 1 fused_lora_kernel_param_4,
	.param .u32 fused_lora_kernel_param_5,
	.param .u32 fused_lora_kernel_param_6,
	.param .u32 fused_lora_kernel_param_7
)
{
	.reg .pred 	%p<14>;
	.reg .b32 	%r<51>;
	.reg .b32 	%f<512>;
	.reg .b64 	%rd<30>;
	// demoted variable
	.shared .align 4 .b8 _ZZ17fused_lora_kernelE2sX[8192];
	// demoted variable
	.shared .align 4 .b8 _ZZ17fused_lora_kernelE2sW[8192];
	// demoted variable
	.shared .align 4 .b8 _ZZ17fused_lora_kernelE2sA[512];
	// demoted variable
	.shared .align 4 .b8 _ZZ17fused_lora_kernelE2sB[1024];
	ld.param.u32 	%r28, [fused_lora_kernel_param_5];
	ld.param.u32 	%r29, [fused_lora_kernel_param_6];
	ld.param.u32 	%r30, [fused_lora_kernel_param_7];
	mov.u32 	%r31, %ctaid.y;
	mov.u32 	%r32, %ctaid.x;
	shl.b32 	%r33, %r31, 6;
	shl.b32 	%r1, %r32, 6;
	mov.u32 	%r47, %tid.y;
	mov.u32 	%r45, %tid.x;
	add.s32 	%r4, %r33, %r47;
	add.s32 	%r5, %r1, %r45;
	setp.lt.s32 	%p1, %r30, 1;
	mov.f32 	%f510, 0f00000000;
	mov.f32 	%f511, %f510;
	@%p1 bra 	$L__BB0_11;
	ld.param.u64 	%rd28, [fused_lora_kernel_param_3];
	ld.param.u64 	%rd27, [fused_lora_kernel_param_2];
	ld.param.u64 	%rd26, [fused_lora_kernel_param_1];
	cvta.to.global.u64 	%rd12, %rd28;
	shl.b32 	%r35, %r47, 7;
	mov.u32 	%r36, _ZZ17fused_lora_kernelE2sX;
	add.s32 	%r6, %r36, %r35;
	shl.b32 	%r37, %r45, 2;
	add.s32 	%r7, %r6, %r37;
	shl.b32 	%r38, %r47, 8;
	mov.u32 	%r39, _ZZ17fused_lora_kernelE2sW;
	add.s32 	%r11, %r39, %r37;
	add.s32 	%r8, %r11, %r38;
	shl.b32 	%r40, %r47, 4;
	mov.u32 	%r41, _ZZ17fused_lora_kernelE2sA;
	add.s32 	%r9, %r41, %r40;
	mov.u32 	%r42, _ZZ17fused_lora_kernelE2sB;
	add.s32 	%r10, %r42, %r37;
	mul.wide.u32 	%rd13, %r5, 4;
	add.s64 	%rd1, %rd12, %rd13;
	mul.wide.s32 	%rd14, %r29, 4;
	add.s64 	%rd2, %rd1, %rd14;
	add.s64 	%rd3, %rd2, %rd14;
	add.s64 	%rd4, %rd3, %rd14;
	shl.b32 	%r49, %r47, 2;
	mad.lo.s32 	%r43, %r47, %r29, %r45;
	add.s32 	%r48, %r43, %r1;
	shl.b32 	%r14, %r29, 5;
	mad.lo.s32 	%r46, %r30, %r4, %r45;
	cvta.to.global.u64 	%rd5, %rd26;
	cvta.to.global.u64 	%rd6, %rd27;
	mov.f32 	%f511, 0f00000000;
	mov.b32 	%r50, 0;
	mov.f32 	%f510, %f511;
$L__BB0_2:
	setp.ge.s32 	%p2, %r4, %r28;
	setp.ge.s32 	%p3, %r45, %r30;
	mov.f32 	%f508, 0f00000000;
	or.pred  	%p4, %p2, %p3;
	@%p4 bra 	$L__BB0_4;
	ld.param.u64 	%rd25, [fused_lora_kernel_param_0];
	cvta.to.global.u64 	%rd15, %rd25;
	mul.wide.u32 	%rd16, %r46, 4;
	add.s64 	%rd17, %rd15, %rd16;
	ld.global.nc.f32 	%f508, [%rd17];
$L__BB0_4:
	setp.ge.s32 	%p5, %r5, %r29;
	st.shared.f32 	[%r7], %f508;
	setp.ge.s32 	%p6, %r47, %r30;
	mov.f32 	%f509, 0f00000000;
	or.pred  	%p7, %p6, %p5;
	@%p7 bra 	$L__BB0_6;
	mul.wide.s32 	%rd18, %r48, 4;
	add.s64 	%rd19, %rd5, %rd18;
	ld.global.nc.f32 	%f509, [%rd19];
$L__BB0_6:
	st.shared.f32 	[%r8], %f509;
	@%p6 bra 	$L__BB0_8;
	mul.wide.u32 	%rd20, %r49, 4;
	add.s64 	%rd21, %rd6, %rd20;
	ld.global.nc.f32 	%f15, [%rd21];
	st.shared.f32 	[%r9], %f15;
	ld.global.nc.f32 	%f16, [%rd21+4];
	st.shared.f32 	[%r9+4], %f16;
	ld.global.nc.f32 	%f17, [%rd21+8];
	st.shared.f32 	[%r9+8], %f17;
	ld.global.nc.f32 	%f18, [%rd21+12];
	st.shared.f32 	[%r9+12], %f18;
$L__BB0_8:
	@%p5 bra 	$L__BB0_10;
	ld.global.nc.f32 	%f19, [%rd1];
	st.shared.f32 	[%r10], %f19;
	ld.global.nc.f32 	%f20, [%rd2];
	st.shared.f32 	[%r10+256], %f20;
	ld.global.nc.f32 	%f21, [%rd3];
	st.shared.f32 	[%r10+512], %f21;
	ld.global.nc.f32 	%f22, [%rd4];
	st.shared.f32 	[%r10+768], %f22;
$L__BB0_10:
	bar.sync 	0;
	ld.shared.f32 	%f23, [%r6];
	ld.shared.f32 	%f24, [%r11];
	fma.rn.f32 	%f25, %f23, %f24, %f510;
	ld.shared.f32 	%f26, [_ZZ17fused_lora_kernelE2sA];
	mul.f32 	%f27, %f23, %f26;
	ld.shared.f32 	%f28, [%r10];
	fma.rn.f32 	%f29, %f27, %f28, %f511;
	ld.shared.f32 	%f30, [_ZZ17fused_lora_kernelE2sA+4];
	mul.f32 	%f31, %f23, %f30;
	ld.shared.f32 	%f32, [%r10+256];
	fma.rn.f32 	%f33, %f31, %f32, %f29;
	ld.shared.f32 	%f34, [_ZZ17fused_lora_kernelE2sA+8];
	mul.f32 	%f35, %f23, %f34;
	ld.shared.f32 	%f36, [%r10+512];
	fma.rn.f32 	%f37, %f35, %f36, %f33;
	ld.shared.f32 	%f38, [_ZZ17fused_lora_kernelE2sA+12];
	mul.f32 	%f39, %f23, %f38;
	ld.shared.f32 	%f40, [%r10+768];
	fma.rn.f32 	%f41, %f39, %f40, %f37;
	ld.shared.f32 	%f42, [%r6+4];
	ld.shared.f32 	%f43, [%r11+256];
	fma.rn.f32 	%f44, %f42, %f43, %f25;
	ld.shared.f32 	%f45, [_ZZ17fused_lora_kernelE2sA+16];
	mul.f32 	%f46, %f42, %f45;
	fma.rn.f32 	%f47, %f46, %f28, %f41;
	ld.shared.f32 	%f48, [_ZZ17fused_lora_kernelE2sA+20];
	mul.f32 	%f49, %f42, %f48;
	fma.rn.f32 	%f50, %f49, %f32, %f47;
	ld.shared.f32 	%f51, [_ZZ17fused_lora_kernelE2sA+24];
	mul.f32 	%f52, %f42, %f51;
	fma.rn.f32 	%f53, %f52, %f36, %f50;
	ld.shared.f32 	%f54, [_ZZ17fused_lora_kernelE2sA+28];
	mul.f32 	%f55, %f42, %f54;
	fma.rn.f32 	%f56, %f55, %f40, %f53;
	ld.shared.f32 	%f57, [%r6+8];
	ld.shared.f32 	%f58, [%r11+512];
	fma.rn.f32 	%f59, %f57, %f58, %f44;
	ld.shared.f32 	%f60, [_ZZ17fused_lora_kernelE2sA+32];
	mul.f32 	%f61, %f57, %f60;
	fma.rn.f32 	%f62, %f61, %f28, %f56;
	ld.shared.f32 	%f63, [_ZZ17fused_lora_kernelE2sA+36];
	mul.f32 	%f64, %f57, %f63;
	fma.rn.f32 	%f65, %f64, %f32, %f62;
	ld.shared.f32 	%f66, [_ZZ17fused_lora_kernelE2sA+40];
	mul.f32 	%f67, %f57, %f66;
	fma.rn.f32 	%f68, %f67, %f36, %f65;
	ld.shared.f32 	%f69, [_ZZ17fused_lora_kernelE2sA+44];
	mul.f32 	%f70, %f57, %f69;
	fma.rn.f32 	%f71, %f70, %f40, %f68;
	ld.shared.f32 	%f72, [%r6+12];
	ld.shared.f32 	%f73, [%r11+768];
	fma.rn.f32 	%f74, %f72, %f73, %f59;
	ld.shared.f32 	%f75, [_ZZ17fused_lora_kernelE2sA+48];
	mul.f32 	%f76, %f72, %f75;
	fma.rn.f32 	%f77, %f76, %f28, %f71;
	ld.shared.f32 	%f78, [_ZZ17fused_lora_kernelE2sA+52];
	mul.f32 	%f79, %f72, %f78;
	fma.rn.f32 	%f80, %f79, %f32, %f77;
	ld.shared.f32 	%f81, [_ZZ17fused_lora_kernelE2sA+56];
	mul.f32 	%f82, %f72, %f81;
	fma.rn.f32 	%f83, %f82, %f36, %f80;
	ld.shared.f32 	%f84, [_ZZ17fused_lora_kernelE2sA+60];
	mul.f32 	%f85, %f72, %f84;
	fma.rn.f32 	%f86, %f85, %f40, %f83;
	ld.shared.f32 	%f87, [%r6+16];
	ld.shared.f32 	%f88, [%r11+1024];
	fma.rn.f32 	%f89, %f87, %f88, %f74;
	ld.shared.f32 	%f90, [_ZZ17fused_lora_kernelE2sA+64];
	mul.f32 	%f91, %f87, %f90;
	fma.rn.f32 	%f92, %f91, %f28, %f86;
	ld.shared.f32 	%f93, [_ZZ17fused_lora_kernelE2sA+68];
	mul.f32 	%f94, %f87, %f93;
	fma.rn.f32 	%f95, %f94, %f32, %f92;
	ld.shared.f32 	%f96, [_ZZ17fused_lora_kernelE2sA+72];
	mul.f32 	%f97, %f87, %f96;
	fma.rn.f32 	%f98, %f97, %f36, %f95;
	ld.shared.f32 	%f99, [_ZZ17fused_lora_kernelE2sA+76];
	mul.f32 	%f100, %f87, %f99;
	fma.rn.f32 	%f101, %f100, %f40, %f98;
	ld.shared.f32 	%f102, [%r6+20];
	ld.shared.f32 	%f103, [%r11+1280];
	fma.rn.f32 	%f104, %f102, %f103, %f89;
	ld.shared.f32 	%f105, [_ZZ17fused_lora_kernelE2sA+80];
	mul.f32 	%f106, %f102, %f105;
	fma.rn.f32 	%f107, %f106, %f28, %f101;
	ld.shared.f32 	%f108, [_ZZ17fused_lora_kernelE2sA+84];
	mul.f32 	%f109, %f102, %f108;
	fma.rn.f32 	%f110, %f109, %f32, %f107;
	ld.shared.f32 	%f111, [_ZZ17fused_lora_kernelE2sA+88];
	mul.f32 	%f112, %f102, %f111;
	fma.rn.f32 	%f113, %f112, %f36, %f110;
	ld.shared.f32 	%f114, [_ZZ17fused_lora_kernelE2sA+92];
	mul.f32 	%f115, %f102, %f114;
	fma.rn.f32 	%f116, %f115, %f40, %f113;
	ld.shared.f32 	%f117, [%r6+24];
	ld.shared.f32 	%f118, [%r11+1536];
	fma.rn.f32 	%f119, %f117, %f118, %f104;
	ld.shared.f32 	%f120, [_ZZ17fused_lora_kernelE2sA+96];
	mul.f32 	%f121, %f117, %f120;
	fma.rn.f32 	%f122, %f121, %f28, %f116;
	ld.shared.f32 	%f123, [_ZZ17fused_lora_kernelE2sA+100];
	mul.f32 	%f124, %f117, %f123;
	fma.rn.f32 	%f125, %f124, %f32, %f122;
	ld.shared.f32 	%f126, [_ZZ17fused_lora_kernelE2sA+104];
	mul.f32 	%f127, %f117, %f126;
	fma.rn.f32 	%f128, %f127, %f36, %f125;
	ld.shared.f32 	%f129, [_ZZ17fused_lora_kernelE2sA+108];
	mul.f32 	%f130, %f117, %f129;
	fma.rn.f32 	%f131, %f130, %f40, %f128;
	ld.shared.f32 	%f132, [%r6+28];
	ld.shared.f32 	%f133, [%r11+1792];
	fma.rn.f32 	%f134, %f132, %f133, %f119;
	ld.shared.f32 	%f135, [_ZZ17fused_lora_kernelE2sA+112];
	mul.f32 	%f136, %f132, %f135;
	fma.rn.f32 	%f137, %f136, %f28, %f131;
	ld.shared.f32 	%f138, [_ZZ17fused_lora_kernelE2sA+116];
	mul.f32 	%f139, %f132, %f138;
	fma.rn.f32 	%f140, %f139, %f32, %f137;
	ld.shared.f32 	%f141, [_ZZ17fused_lora_kernelE2sA+120];
	mul.f32 	%f142, %f132, %f141;
	fma.rn.f32 	%f143, %f142, %f36, %f140;
	ld.shared.f32 	%f144, [_ZZ17fused_lora_kernelE2sA+124];
	mul.f32 	%f145, %f132, %f144;
	fma.rn.f32 	%f146, %f145, %f40, %f143;
	ld.shared.f32 	%f147, [%r6+32];
	ld.shared.f32 	%f148, [%r11+2048];
	fma.rn.f32 	%f149, %f147, %f148, %f134;
	ld.shared.f32 	%f150, [_ZZ17fused_lora_kernelE2sA+128];
	mul.f32 	%f151, %f147, %f150;
	fma.rn.f32 	%f152, %f151, %f28, %f146;
	ld.shared.f32 	%f153, [_ZZ17fused_lora_kernelE2sA+132];
	mul.f32 	%f154, %f147, %f153;
	fma.rn.f32 	%f155, %f154, %f32, %f152;
	ld.shared.f32 	%f156, [_ZZ17fused_lora_kernelE2sA+136];
	mul.f32 	%f157, %f147, %f156;
	fma.rn.f32 	%f158, %f157, %f36, %f155;
	ld.shared.f32 	%f159, [_ZZ17fused_lora_kernelE2sA+140];
	mul.f32 	%f160, %f147, %f159;
	fma.rn.f32 	%f161, %f160, %f40, %f158;
	ld.shared.f32 	%f162, [%r6+36];
	ld.shared.f32 	%f163, [%r11+2304];
	fma.rn.f32 	%f164, %f162, %f163, %f149;
	ld.shared.f32 	%f165, [_ZZ17fused_lora_kernelE2sA+144];
	mul.f32 	%f166, %f162, %f165;
	fma.rn.f32 	%f167, %f166, %f28, %f161;
	ld.shared.f32 	%f168, [_ZZ17fused_lora_kernelE2sA+148];
	mul.f32 	%f169, %f162, %f168;
	fma.rn.f32 	%f170, %f169, %f32, %f167;
	ld.shared.f32 	%f171, [_ZZ17fused_lora_kernelE2sA+152];
	mul.f32 	%f172, %f162, %f171;
	fma.rn.f32 	%f173, %f172, %f36, %f170;
	ld.shared.f32 	%f174, [_ZZ17fused_lora_kernelE2sA+156];
	mul.f32 	%f175, %f162, %f174;
	fma.rn.f32 	%f176, %f175, %f40, %f173;
	ld.shared.f32 	%f177, [%r6+40];
	ld.shared.f32 	%f178, [%r11+2560];
	fma.rn.f32 	%f179, %f177, %f178, %f164;
	ld.shared.f32 	%f180, [_ZZ17fused_lora_kernelE2sA+160];
	mul.f32 	%f181, %f177, %f180;
	fma.rn.f32 	%f182, %f181, %f28, %f176;
	ld.shared.f32 	%f183, [_ZZ17fused_lora_kernelE2sA+164];
	mul.f32 	%f184, %f177, %f183;
	fma.rn.f32 	%f185, %f184, %f32, %f182;
	ld.shared.f32 	%f186, [_ZZ17fused_lora_kernelE2sA+168];
	mul.f32 	%f187, %f177, %f186;
	fma.rn.f32 	%f188, %f187, %f36, %f185;
	ld.shared.f32 	%f189, [_ZZ17fused_lora_kernelE2sA+172];
	mul.f32 	%f190, %f177, %f189;
	fma.rn.f32 	%f191, %f190, %f40, %f188;
	ld.shared.f32 	%f192, [%r6+44];
	ld.shared.f32 	%f193, [%r11+2816];
	fma.rn.f32 	%f194, %f192, %f193, %f179;
	ld.shared.f32 	%f195, [_ZZ17fused_lora_kernelE2sA+176];
	mul.f32 	%f196, %f192, %f195;
	fma.rn.f32 	%f197, %f196, %f28, %f191;
	ld.shared.f32 	%f198, [_ZZ17fused_lora_kernelE2sA+180];
	mul.f32 	%f199, %f192, %f198;
	fma.rn.f32 	%f200, %f199, %f32, %f197;
	ld.shared.f32 	%f201, [_ZZ17fused_lora_kernelE2sA+184];
	mul.f32 	%f202, %f192, %f201;
	fma.rn.f32 	%f203, %f202, %f36, %f200;
	ld.shared.f32 	%f204, [_ZZ17fused_lora_kernelE2sA+188];
	mul.f32 	%f205, %f192, %f204;
	fma.rn.f32 	%f206, %f205, %f40, %f203;
	ld.shared.f32 	%f207, [%r6+48];
	ld.shared.f32 	%f208, [%r11+3072];
	fma.rn.f32 	%f209, %f207, %f208, %f194;
	ld.shared.f32 	%f210, [_ZZ17fused_lora_kernelE2sA+192];
	mul.f32 	%f211, %f207, %f210;
	fma.rn.f32 	%f212, %f211, %f28, %f206;
	ld.shared.f32 	%f213, [_ZZ17fused_lora_kernelE2sA+196];
	mul.f32 	%f214, %f207, %f213;
	fma.rn.f32 	%f215, %f214, %f32, %f212;
	ld.shared.f32 	%f216, [_ZZ17fused_lora_kernelE2sA+200];
	mul.f32 	%f217, %f207, %f216;
	fma.rn.f32 	%f218, %f217, %f36, %f215;
	ld.shared.f32 	%f219, [_ZZ17fused_lora_kernelE2sA+204];
	mul.f32 	%f220, %f207, %f219;
	fma.rn.f32 	%f221, %f220, %f40, %f218;
	ld.shared.f32 	%f222, [%r6+52];
	ld.shared.f32 	%f223, [%r11+3328];
	fma.rn.f32 	%f224, %f222, %f223, %f209;
	ld.shared.f32 	%f225, [_ZZ17fused_lora_kernelE2sA+208];
	mul.f32 	%f226, %f222, %f225;
	fma.rn.f32 	%f227, %f226, %f28, %f221;
	ld.shared.f32 	%f228, [_ZZ17fused_lora_kernelE2sA+212];
	mul.f32 	%f229, %f222, %f228;
	fma.rn.f32 	%f230, %f229, %f32, %f227;
	ld.shared.f32 	%f231, [_ZZ17fused_lora_kernelE2sA+216];
	mul.f32 	%f232, %f222, %f231;
	fma.rn.f32 	%f233, %f232, %f36, %f230;
	ld.shared.f32 	%f234, [_ZZ17fused_lora_kernelE2sA+220];
	mul.f32 	%f235, %f222, %f234;
	fma.rn.f32 	%f236, %f235, %f40, %f233;
	ld.shared.f32 	%f237, [%r6+56];
	ld.shared.f32 	%f238, [%r11+3584];
	fma.rn.f32 	%f239, %f237, %f238, %f224;
	ld.shared.f32 	%f240, [_ZZ17fused_lora_kernelE2sA+224];
	mul.f32 	%f241, %f237, %f240;
	fma.rn.f32 	%f242, %f241, %f28, %f236;
	ld.shared.f32 	%f243, [_ZZ17fused_lora_kernelE2sA+228];
	mul.f32 	%f244, %f237, %f243;
	fma.rn.f32 	%f245, %f244, %f32, %f242;
	ld.shared.f32 	%f246, [_ZZ17fused_lora_kernelE2sA+232];
	mul.f32 	%f247, %f237, %f246;
	fma.rn.f32 	%f248, %f247, %f36, %f245;
	ld.shared.f32 	%f249, [_ZZ17fused_lora_kernelE2sA+236];
	mul.f32 	%f250, %f237, %f249;
	fma.rn.f32 	%f251, %f250, %f40, %f248;
	ld.shared.f32 	%f252, [%r6+60];
	ld.shared.f32 	%f253, [%r11+3840];
	fma.rn.f32 	%f254, %f252, %f253, %f239;
	ld.shared.f32 	%f255, [_ZZ17fused_lora_kernelE2sA+240];
	mul.f32 	%f256, %f252, %f255;
	fma.rn.f32 	%f257, %f256, %f28, %f251;
	ld.shared.f32 	%f258, [_ZZ17fused_lora_kernelE2sA+244];
	mul.f32 	%f259, %f252, %f258;
	fma.rn.f32 	%f260, %f259, %f32, %f257;
	ld.shared.f32 	%f261, [_ZZ17fused_lora_kernelE2sA+248];
	mul.f32 	%f262, %f252, %f261;
	fma.rn.f32 	%f263, %f262, %f36, %f260;
	ld.shared.f32 	%f264, [_ZZ17fused_lora_kernelE2sA+252];
	mul.f32 	%f265, %f252, %f264;
	fma.rn.f32 	%f266, %f265, %f40, %f263;
	ld.shared.f32 	%f267, [%r6+64];
	ld.shared.f32 	%f268, [%r11+4096];
	fma.rn.f32 	%f269, %f267, %f268, %f254;
	ld.shared.f32 	%f270, [_ZZ17fused_lora_kernelE2sA+256];
	mul.f32 	%f271, %f267, %f270;
	fma.rn.f32 	%f272, %f271, %f28, %f266;
	ld.shared.f32 	%f273, [_ZZ17fused_lora_kernelE2sA+260];
	mul.f32 	%f274, %f267, %f273;
	fma.rn.f32 	%f275, %f274, %f32, %f272;
	ld.shared.f32 	%f276, [_ZZ17fused_lora_kernelE2sA+264];
	mul.f32 	%f277, %f267, %f276;
	fma.rn.f32 	%f278, %f277, %f36, %f275;
	ld.shared.f32 	%f279, [_ZZ17fused_lora_kernelE2sA+268];
	mul.f32 	%f280, %f267, %f279;
	fma.rn.f32 	%f281, %f280, %f40, %f278;
	ld.shared.f32 	%f282, [%r6+68];
	ld.shared.f32 	%f283, [%r11+4352];
	fma.rn.f32 	%f284, %f282, %f283, %f269;
	ld.shared.f32 	%f285, [_ZZ17fused_lora_kernelE2sA+272];
	mul.f32 	%f286, %f282, %f285;
	fma.rn.f32 	%f287, %f286, %f28, %f281;
	ld.shared.f32 	%f288, [_ZZ17fused_lora_kernelE2sA+276];
	mul.f32 	%f289, %f282, %f288;
	fma.rn.f32 	%f290, %f289, %f32, %f287;
	ld.shared.f32 	%f291, [_ZZ17fused_lora_kernelE2sA+280];
	mul.f32 	%f292, %f282, %f291;
	fma.rn.f32 	%f293, %f292, %f36, %f290;
	ld.shared.f32 	%f294, [_ZZ17fused_lora_kernelE2sA+284];
	mul.f32 	%f295, %f282, %f294;
	fma.rn.f32 	%f296, %f295, %f40, %f293;
	ld.shared.f32 	%f297, [%r6+72];
	ld.shared.f32 	%f298, [%r11+4608];
	fma.rn.f32 	%f299, %f297, %f298, %f284;
	ld.shared.f32 	%f300, [_ZZ17fused_lora_kernelE2sA+288];
	mul.f32 	%f301, %f297, %f300;
	fma.rn.f32 	%f302, %f301, %f28, %f296;
	ld.shared.f32 	%f303, [_ZZ17fused_lora_kernelE2sA+292];
	mul.f32 	%f304, %f297, %f303;
	fma.rn.f32 	%f305, %f304, %f32, %f302;
	ld.shared.f32 	%f306, [_ZZ17fused_lora_kernelE2sA+296];
	mul.f32 	%f307, %f297, %f306;
	fma.rn.f32 	%f308, %f307, %f36, %f305;
	ld.shared.f32 	%f309, [_ZZ17fused_lora_kernelE2sA+300];
	mul.f32 	%f310, %f297, %f309;
	fma.rn.f32 	%f311, %f310, %f40, %f308;
	ld.shared.f32 	%f312, [%r6+76];
	ld.shared.f32 	%f313, [%r11+4864];
	fma.rn.f32 	%f314, %f312, %f313, %f299;
	ld.shared.f32 	%f315, [_ZZ17fused_lora_kernelE2sA+304];
	mul.f32 	%f316, %f312, %f315;
	fma.rn.f32 	%f317, %f316, %f28, %f311;
	ld.shared.f32 	%f318, [_ZZ17fused_lora_kernelE2sA+308];
	mul.f32 	%f319, %f312, %f318;
	fma.rn.f32 	%f320, %f319, %f32, %f317;
	ld.shared.f32 	%f321, [_ZZ17fused_lora_kernelE2sA+312];
	mul.f32 	%f322, %f312, %f321;
	fma.rn.f32 	%f323, %f322, %f36, %f320;
	ld.shared.f32 	%f324, [_ZZ17fused_lora_kernelE2sA+316];
	mul.f32 	%f325, %f312, %f324;
	fma.rn.f32 	%f326, %f325, %f40, %f323;
	ld.shared.f32 	%f327, [%r6+80];
	ld.shared.f32 	%f328, [%r11+5120];
	fma.rn.f32 	%f329, %f327, %f328, %f314;
	ld.shared.f32 	%f330, [_ZZ17fused_lora_kernelE2sA+320];
	mul.f32 	%f331, %f327, %f330;
	fma.rn.f32 	%f332, %f331, %f28, %f326;
	ld.shared.f32 	%f333, [_ZZ17fused_lora_kernelE2sA+324];
	mul.f32 	%f334, %f327, %f333;
	fma.rn.f32 	%f335, %f334, %f32, %f332;
	ld.shared.f32 	%f336, [_ZZ17fused_lora_kernelE2sA+328];
	mul.f32 	%f337, %f327, %f336;
	fma.rn.f32 	%f338, %f337, %f36, %f335;
	ld.shared.f32 	%f339, [_ZZ17fused_lora_kernelE2sA+332];
	mul.f32 	%f340, %f327, %f339;
	fma.rn.f32 	%f341, %f340, %f40, %f338;
	ld.shared.f32 	%f342, [%r6+84];
	ld.shared.f32 	%f343, [%r11+5376];
	fma.rn.f32 	%f344, %f342, %f343, %f329;
	ld.shared.f32 	%f345, [_ZZ17fused_lora_kernelE2sA+336];
	mul.f32 	%f346, %f342, %f345;
	fma.rn.f32 	%f347, %f346, %f28, %f341;
	ld.shared.f32 	%f348, [_ZZ17fused_lora_kernelE2sA+340];
	mul.f32 	%f349, %f342, %f348;
	fma.rn.f32 	%f350, %f349, %f32, %f347;
	ld.shared.f32 	%f351, [_ZZ17fused_lora_kernelE2sA+344];
	mul.f32 	%f352, %f342, %f351;
	fma.rn.f32 	%f353, %f352, %f36, %f350;
	ld.shared.f32 	%f354, [_ZZ17fused_lora_kernelE2sA+348];
	mul.f32 	%f355, %f342, %f354;
	fma.rn.f32 	%f356, %f355, %f40, %f353;
	ld.shared.f32 	%f357, [%r6+88];
	ld.shared.f32 	%f358, [%r11+5632];
	fma.rn.f32 	%f359, %f357, %f358, %f344;
	ld.shared.f32 	%f360, [_ZZ17fused_lora_kernelE2sA+352];
	mul.f32 	%f361, %f357, %f360;
	fma.rn.f32 	%f362, %f361, %f28, %f356;
	ld.shared.f32 	%f363, [_ZZ17fused_lora_kernelE2sA+356];
	mul.f32 	%f364, %f357, %f363;
	fma.rn.f32 	%f365, %f364, %f32, %f362;
	ld.shared.f32 	%f366, [_ZZ17fused_lora_kernelE2sA+360];
	mul.f32 	%f367, %f357, %f366;
	fma.rn.f32 	%f368, %f367, %f36, %f365;
	ld.shared.f32 	%f369, [_ZZ17fused_lora_kernelE2sA+364];
	mul.f32 	%f370, %f357, %f369;
	fma.rn.f32 	%f371, %f370, %f40, %f368;
	ld.shared.f32 	%f372, [%r6+92];
	ld.shared.f32 	%f373, [%r11+5888];
	fma.rn.f32 	%f374, %f372, %f373, %f359;
	ld.shared.f32 	%f375, [_ZZ17fused_lora_kernelE2sA+368];
	mul.f32 	%f376, %f372, %f375;
	fma.rn.f32 	%f377, %f376, %f28, %f371;
	ld.shared.f32 	%f378, [_ZZ17fused_lora_kernelE2sA+372];
	mul.f32 	%f379, %f372, %f378;
	fma.rn.f32 	%f380, %f379, %f32, %f377;
	ld.shared.f32 	%f381, [_ZZ17fused_lora_kernelE2sA+376];
	mul.f32 	%f382, %f372, %f381;
	fma.rn.f32 	%f383, %f382, %f36, %f380;
	ld.shared.f32 	%f384, [_ZZ17fused_lora_kernelE2sA+380];
	mul.f32 	%f385, %f372, %f384;
	fma.rn.f32 	%f386, %f385, %f40, %f383;
	ld.shared.f32 	%f387, [%r6+96];
	ld.shared.f32 	%f388, [%r11+6144];
	fma.rn.f32 	%f389, %f387, %f388, %f374;
	ld.shared.f32 	%f390, [_ZZ17fused_lora_kernelE2sA+384];
	mul.f32 	%f391, %f387, %f390;
	fma.rn.f32 	%f392, %f391, %f28, %f386;
	ld.shared.f32 	%f393, [_ZZ17fused_lora_kernelE2sA+388];
	mul.f32 	%f394, %f387, %f393;
	fma.rn.f32 	%f395, %f394, %f32, %f392;
	ld.shared.f32 	%f396, [_ZZ17fused_lora_kernelE2sA+392];
	mul.f32 	%f397, %f387, %f396;
	fma.rn.f32 	%f398, %f397, %f36, %f395;
	ld.shared.f32 	%f399, [_ZZ17fused_lora_kernelE2sA+396];
	mul.f32 	%f400, %f387, %f399;
	fma.rn.f32 	%f401, %f400, %f40, %f398;
	ld.shared.f32 	%f402, [%r6+100];
	ld.shared.f32 	%f403, [%r11+6400];
	fma.rn.f32 	%f404, %f402, %f403, %f389;
	ld.shared.f32 	%f405, [_ZZ17fused_lora_kernelE2sA+400];
	mul.f32 	%f406, %f402, %f405;
	fma.rn.f32 	%f407, %f406, %f28, %f401;
	ld.shared.f32 	%f408, [_ZZ17fused_lora_kernelE2sA+404];
	mul.f32 	%f409, %f402, %f408;
	fma.rn.f32 	%f410, %f409, %f32, %f407;
	ld.shared.f32 	%f411, [_ZZ17fused_lora_kernelE2sA+408];
	mul.f32 	%f412, %f402, %f411;
	fma.rn.f32 	%f413, %f412, %f36, %f410;
	ld.shared.f32 	%f414, [_ZZ17fused_lora_kernelE2sA+412];
	mul.f32 	%f415, %f402, %f414;
	fma.rn.f32 	%f416, %f415, %f40, %f413;
	ld.shared.f32 	%f417, [%r6+104];
	ld.shared.f32 	%f418, [%r11+6656];
	fma.rn.f32 	%f419, %f417, %f418, %f404;
	ld.shared.f32 	%f420, [_ZZ17fused_lora_kernelE2sA+416];
	mul.f32 	%f421, %f417, %f420;
	fma.rn.f32 	%f422, %f421, %f28, %f416;
	ld.shared.f32 	%f423, [_ZZ17fused_lora_kernelE2sA+420];
	mul.f32 	%f424, %f417, %f423;
	fma.rn.f32 	%f425, %f424, %f32, %f422;
	ld.shared.f32 	%f426, [_ZZ17fused_lora_kernelE2sA+424];
	mul.f32 	%f427, %f417, %f426;
	fma.rn.f32 	%f428, %f427, %f36, %f425;
	ld.shared.f32 	%f429, [_ZZ17fused_lora_kernelE2sA+428];
	mul.f32 	%f430, %f417, %f429;
	fma.rn.f32 	%f431, %f430, %f40, %f428;
	ld.shared.f32 	%f432, [%r6+108];
	ld.shared.f32 	%f433, [%r11+6912];
	fma.rn.f32 	%f434, %f432, %f433, %f419;
	ld.shared.f32 	%f435, [_ZZ17fused_lora_kernelE2sA+432];
	mul.f32 	%f436, %f432, %f435;
	fma.rn.f32 	%f437, %f436, %f28, %f431;
	ld.shared.f32 	%f438, [_ZZ17fused_lora_kernelE2sA+436];
	mul.f32 	%f439, %f432, %f438;
	fma.rn.f32 	%f440, %f439, %f32, %f437;
	ld.shared.f32 	%f441, [_ZZ17fused_lora_kernelE2sA+440];
	mul.f32 	%f442, %f432, %f441;
	fma.rn.f32 	%f443, %f442, %f36, %f440;
	ld.shared.f32 	%f444, [_ZZ17fused_lora_kernelE2sA+444];
	mul.f32 	%f445, %f432, %f444;
	fma.rn.f32 	%f446, %f445, %f40, %f443;
	ld.shared.f32 	%f447, [%r6+112];
	ld.shared.f32 	%f448, [%r11+7168];
	fma.rn.f32 	%f449, %f447, %f448, %f434;
	ld.shared.f32 	%f450, [_ZZ17fused_lora_kernelE2sA+448];
	mul.f32 	%f451, %f447, %f450;
	fma.rn.f32 	%f452, %f451, %f28, %f446;
	ld.shared.f32 	%f453, [_ZZ17fused_lora_kernelE2sA+452];
	mul.f32 	%f454, %f447, %f453;
	fma.rn.f32 	%f455, %f454, %f32, %f452;
	ld.shared.f32 	%f456, [_ZZ17fused_lora_kernelE2sA+456];
	mul.f32 	%f457, %f447, %f456;
	fma.rn.f32 	%f458, %f457, %f36, %f455;
	ld.shared.f32 	%f459, [_ZZ17fused_lora_kernelE2sA+460];
	mul.f32 	%f460, %f447, %f459;
	fma.rn.f32 	%f461, %f460, %f40, %f458;
	ld.shared.f32 	%f462, [%r6+116];
	ld.shared.f32 	%f463, [%r11+7424];
	fma.rn.f32 	%f464, %f462, %f463, %f449;
	ld.shared.f32 	%f465, [_ZZ17fused_lora_kernelE2sA+464];
	mul.f32 	%f466, %f462, %f465;
	fma.rn.f32 	%f467, %f466, %f28, %f461;
	ld.shared.f32 	%f468, [_ZZ17fused_lora_kernelE2sA+468];
	mul.f32 	%f469, %f462, %f468;
	fma.rn.f32 	%f470, %f469, %f32, %f467;
	ld.shared.f32 	%f471, [_ZZ17fused_lora_kernelE2sA+472];
	mul.f32 	%f472, %f462, %f471;
	fma.rn.f32 	%f473, %f472, %f36, %f470;
	ld.shared.f32 	%f474, [_ZZ17fused_lora_kernelE2sA+476];
	mul.f32 	%f475, %f462, %f474;
	fma.rn.f32 	%f476, %f475, %f40, %f473;
	ld.shared.f32 	%f477, [%r6+120];
	ld.shared.f32 	%f478, [%r11+7680];
	fma.rn.f32 	%f479, %f477, %f478, %f464;
	ld.shared.f32 	%f480, [_ZZ17fused_lora_kernelE2sA+480];
	mul.f32 	%f481, %f477, %f480;
	fma.rn.f32 	%f482, %f481, %f28, %f476;
	ld.shared.f32 	%f483, [_ZZ17fused_lora_kernelE2sA+484];
	mul.f32 	%f484, %f477, %f483;
	fma.rn.f32 	%f485, %f484, %f32, %f482;
	ld.shared.f32 	%f486, [_ZZ17fused_lora_kernelE2sA+488];
	mul.f32 	%f487, %f477, %f486;
	fma.rn.f32 	%f488, %f487, %f36, %f485;
	ld.shared.f32 	%f489, [_ZZ17fused_lora_kernelE2sA+492];
	mul.f32 	%f490, %f477, %f489;
	fma.rn.f32 	%f491, %f490, %f40, %f488;
	ld.shared.f32 	%f492, [%r6+124];
	ld.shared.f32 	%f493, [%r11+7936];
	fma.rn.f32 	%f510, %f492, %f493, %f479;
	ld.shared.f32 	%f494, [_ZZ17fused_lora_kernelE2sA+496];
	mul.f32 	%f495, %f492, %f494;
	fma.rn.f32 	%f496, %f495, %f28, %f491;
	ld.shared.f32 	%f497, [_ZZ17fused_lora_kernelE2sA+500];
	mul.f32 	%f498, %f492, %f497;
	fma.rn.f32 	%f499, %f498, %f32, %f496;
	ld.shared.f32 	%f500, [_ZZ17fused_lora_kernelE2sA+504];
	mul.f32 	%f501, %f492, %f500;
	fma.rn.f32 	%f502, %f501, %f36, %f499;
	ld.shared.f32 	%f503, [_ZZ17fused_lora_kernelE2sA+508];
	mul.f32 	%f504, %f492, %f503;
	fma.rn.f32 	%f511, %f504, %f40, %f502;
	bar.sync 	0;
	add.s32 	%r50, %r50, 32;
	add.s32 	%r49, %r49, 128;
	add.s32 	%r48, %r48, %r14;
	add.s32 	%r47, %r47, 32;
	add.s32 	%r46, %r46, 32;
	add.s32 	%r45, %r45, 32;
	setp.lt.s32 	%p10, %r50, %r30;
	@%p10 bra 	$L__BB0_2;
$L__BB0_11:
	setp.ge.s32 	%p11, %r4, %r28;
	setp.ge.s32 	%p12, %r5, %r29;
	or.pred  	%p13, %p11, %p12;
	@%p13 bra 	$L__BB0_13;
	ld.param.u64 	%rd29, [fused_lora_kernel_param_4];
	add.f32 	%f505, %f510, %f511;
	mad.lo.s32 	%r44, %r29, %r4, %r5;
	cvta.to.global.u64 	%rd22, %rd29;
	mul.wide.u32 	%rd23, %r44, 4;
	add.s64 	%rd24, %rd22, %rd23;
	st.global.f32 	[%rd24], %f505;
$L__BB0_13:
	ret;

}


// ===== COMPILED SASS (sm_100) =====

	.target	sm_100

	.elftype	@"ET_EXEC"


//--------------------- .note.nv.tkinfo           --------------------------
	.section	.note.nv.tkinfo,"",@"SHT_NOTE"
	.sectionflags	@"SHF_NOTE_NV_TKINFO"
	.tkinfo
        /*0018*/ 	.word	0x00000002
        /*0030*/ 	.string	""
        /*0030*/ 	.string	"ptxas"
        /*0030*/ 	.string	"Cuda compilation tools, release 13.0, V13.0.88"
        /*0030*/ 	.string	"Build cuda_13.0.r13.0/compiler.36424714_0"
        /*0030*/ 	.string	"-arch sm_100 -m 64 "



//--------------------- .note.nv.cuinfo           --------------------------
	.section	.note.nv.cuinfo,"",@"SHT_NOTE"
	.sectionflags	@"SHF_NOTE_NV_CUINFO"
        /*0018*/ 	.short	0x0002
        /*001a*/ 	.short	0x0064
        /*001c*/ 	.short	0x0082
	.zero		2


//--------------------- .nv.info                  --------------------------
	.section	.nv.info,"",@"SHT_CUDA_INFO"
	.align	4


	//----- nvinfo : EIATTR_REGCOUNT
	.align		4
        /*0000*/ 	.byte	0x04, 0x2f
        /*0002*/ 	.short	(.L_1 - .L_0)
	.align		4
.L_0:
        /*0004*/ 	.word	index@(fused_lora_kernel)
        /*0008*/ 	.word	0x00000030


	//----- nvinfo : EIATTR_FRAME_SIZE
	.align		4
.L_1:
        /*000c*/ 	.byte	0x04, 0x11
        /*000e*/ 	.short	(.L_3 - .L_2)
	.align		4
.L_2:
        /*0010*/ 	.word	index@(fused_lora_kernel)
        /*0014*/ 	.word	0x00000000


	//----- nvinfo : EIATTR_MIN_STACK_SIZE
	.align		4
.L_3:
        /*0018*/ 	.byte	0x04, 0x12
        /*001a*/ 	.short	(.L_5 - .L_4)
	.align		4
.L_4:
        /*001c*/ 	.word	index@(fused_lora_kernel)
        /*0020*/ 	.word	0x00000000
.L_5:


//--------------------- .nv.compat                --------------------------
	.section	.nv.compat,"",@"SHT_CUDA_COMPAT_INFO"
	.align	4
        /*0000*/ 	.byte	0x02, 0x09, 0x00, 0x00, 0x02, 0x02, 0x01, 0x00, 0x02, 0x05, 0x05, 0x00, 0x03, 0x07, 0x01, 0x01
        /*0010*/ 	.byte	0x02, 0x03, 0x00, 0x00, 0x02, 0x06, 0x01, 0x00, 0x04, 0x0b, 0x08, 0x00, 0x09, 0x00, 0x00, 0x00
        /*0020*/ 	.byte	0x00, 0x00, 0x00, 0x00


//--------------------- .nv.info.fused_lora_kernel --------------------------
	.section	.nv.info.fused_lora_kernel,"",@"SHT_CUDA_INFO"
	.sectionflags	@""
	.align	4


	//----- nvinfo : EIATTR_CUDA_API_VERSION
	.align		4
        /*0000*/ 	.byte	0x04, 0x37
        /*0002*/ 	.short	(.L_7 - .L_6)
.L_6:
        /*0004*/ 	.word	0x00000082


	//----- nvinfo : EIATTR_KPARAM_INFO
	.align		4
.L_7:
        /*0008*/ 	.byte	0x04, 0x17
        /*000a*/ 	.short	(.L_9 - .L_8)
.L_8:
        /*000c*/ 	.word	0x00000000
        /*0010*/ 	.short	0x0007
        /*0012*/ 	.short	0x0030
        /*0014*/ 	.byte	0x00, 0xf0, 0x11, 0x00


	//----- nvinfo : EIATTR_KPARAM_INFO
	.align		4
.L_9:
        /*0018*/ 	.byte	0x04, 0x17
        /*001a*/ 	.short	(.L_11 - .L_10)
.L_10:
        /*001c*/ 	.word	0x00000000
        /*0020*/ 	.short	0x0006
        /*0022*/ 	.short	0x002c
        /*0024*/ 	.byte	0x00, 0xf0, 0x11, 0x00


	//----- nvinfo : EIATTR_KPARAM_INFO
	.align		4
.L_11:
        /*0028*/ 	.byte	0x04, 0x17
        /*002a*/ 	.short	(.L_13 - .L_12)
.L_12:
        /*002c*/ 	.word	0x00000000
        /*0030*/ 	.short	0x0005
        /*0032*/ 	.short	0x0028
        /*0034*/ 	.byte	0x00, 0xf0, 0x11, 0x00


	//----- nvinfo : EIATTR_KPARAM_INFO
	.align		4
.L_13:
        /*0038*/ 	.byte	0x04, 0x17
        /*003a*/ 	.short	(.L_15 - .L_14)
.L_14:
        /*003c*/ 	.word	0x00000000
        /*0040*/ 	.short	0x0004
        /*0042*/ 	.short	0x0020
        /*0044*/ 	.byte	0x00, 0xf5, 0x21, 0x00


	//----- nvinfo : EIATTR_KPARAM_INFO
	.align		4
.L_15:
        /*0048*/ 	.byte	0x04, 0x17
        /*004a*/ 	.short	(.L_17 - .L_16)
.L_16:
        /*004c*/ 	.word	0x00000000
        /*0050*/ 	.short	0x0003
        /*0052*/ 	.short	0x0018
        /*0054*/ 	.byte	0x00, 0xf5, 0x21, 0x00


	//----- nvinfo : EIATTR_KPARAM_INFO
	.align		4
.L_17:
        /*0058*/ 	.byte	0x04, 0x17
        /*005a*/ 	.short	(.L_19 - .L_18)
.L_18:
        /*005c*/ 	.word	0x00000000
        /*0060*/ 	.short	0x0002
        /*0062*/ 	.short	0x0010
        /*0064*/ 	.byte	0x00, 0xf5, 0x21, 0x00


	//----- nvinfo : EIATTR_KPARAM_INFO
	.align		4
.L_19:
        /*0068*/ 	.byte	0x04, 0x17
        /*006a*/ 	.short	(.L_21 - .L_20)
.L_20:
        /*006c*/ 	.word	0x00000000
        /*0070*/ 	.short	0x0001
        /*0072*/ 	.short	0x0008
        /*0074*/ 	.byte	0x00, 0xf5, 0x21, 0x00


	//----- nvinfo : EIATTR_KPARAM_INFO
	.align		4
.L_21:
        /*0078*/ 	.byte	0x04, 0x17
        /*007a*/ 	.short	(.L_23 - .L_22)
.L_22:
        /*007c*/ 	.word	0x00000000
        /*0080*/ 	.short	0x0000
        /*0082*/ 	.short	0x0000
        /*0084*/ 	.byte	0x00, 0xf5, 0x21, 0x00


	//----- nvinfo : EIATTR_SPARSE_MMA_MASK
	.align		4
.L_23:
        /*0088*/ 	.byte	0x03, 0x50
        /*008a*/ 	.short	0x0000


	//----- nvinfo : EIATTR_MAXREG_COUNT
	.align		4
        /*008c*/ 	.byte	0x03, 0x1b
        /*008e*/ 	.short	0x00ff


	//----- nvinfo : EIATTR_NUM_BARRIERS
	.align		4
        /*0090*/ 	.byte	0x02, 0x4c
        /*0092*/ 	.byte	0x01
	.zero		1


	//----- nvinfo : EIATTR_MERCURY_ISA_VERSION
	.align		4
        /*0094*/ 	.byte	0x03, 0x5f
        /*0096*/ 	.short	0x0101


	//----- nvinfo : EIATTR_VRC_CTA_INIT_COUNT
	.align		4
        /*0098*/ 	.byte	0x02, 0x4a
	.zero		1
	.zero		1


	//----- nvinfo : EIATTR_EXIT_INSTR_OFFSETS
	.align		4
        /*009c*/ 	.byte	0x04, 0x1c
        /*009e*/ 	.short	(.L_25 - .L_24)


	//   ....[0]....
.L_24:
        /*00a0*/ 	.word	0x00001c60


	//   ....[1]....
        /*00a4*/ 	.word	0x00001cc0


	//----- nvinfo : EIATTR_CBANK_PARAM_SIZE
	.align		4
.L_25:
        /*00a8*/ 	.byte	0x03, 0x19
        /*00aa*/ 	.short	0x0034


	//----- nvinfo : EIATTR_PARAM_CBANK
	.align		4
        /*00ac*/ 	.byte	0x04, 0x0a
        /*00ae*/ 	.short	(.L_27 - .L_26)
	.align		4
.L_26:
        /*00b0*/ 	.word	index@(.nv.constant0.fused_lora_kernel)
        /*00b4*/ 	.short	0x0380
        /*00b6*/ 	.short	0x0034


	//----- nvinfo : EIATTR_SW_WAR
	.align		4
.L_27:
        /*00b8*/ 	.byte	0x04, 0x36
        /*00ba*/ 	.short	(.L_29 - .L_28)
.L_28:
        /*00bc*/ 	.word	0x00000008
.L_29:


//--------------------- .nv.callgraph             --------------------------
	.section	.nv.callgraph,"",@"SHT_CUDA_CALLGRAPH"
	.align	4
	.sectionentsize	8
	.align		4
        /*0000*/ 	.word	0x00000000
	.align		4
        /*0004*/ 	.word	0xffffffff
	.align		4
        /*0008*/ 	.word	0x00000000
	.align		4
        /*000c*/ 	.word	0xfffffffe
	.align		4
        /*0010*/ 	.word	0x00000000
	.align		4
        /*0014*/ 	.word	0xfffffffd
	.align		4
        /*0018*/ 	.word	0x00000000
	.align		4
        /*001c*/ 	.word	0xfffffffc


//--------------------- .text.fused_lora_kernel   --------------------------
	.section	.text.fused_lora_kernel,"ax",@progbits
	.align	128
        .global         fused_lora_kernel
        .type           fused_lora_kernel,@function
        .size           fused_lora_kernel,(.L_x_3 - fused_lora_kernel)
        .other          fused_lora_kernel,@"STO_CUDA_ENTRY STV_DEFAULT"
fused_lora_kernel:
.text.fused_lora_kernel:
[----:B------:R-:W-:Y:S01]  /*0000*/  LDC R1, c[0x0][0x37c] ;  /* 0x0000df00ff017b82 */ /* 0x000fe20000000800 */
[----:B------:R-:W0:Y:S01]  /*0010*/  S2R R30, SR_CTAID.Y ;  /* 0x00000000001e7919 */ /* 0x000e220000002600 */
[----:B------:R-:W1:Y:S01]  /*0020*/  LDCU UR9, c[0x0][0x3b0] ;  /* 0x00007600ff0977ac */ /* 0x000e620008000800 */
[----:B------:R-:W-:Y:S01]  /*0030*/  HFMA2 R23, -RZ, RZ, 0, 0 ;  /* 0x00000000ff177431 */ /* 0x000fe200000001ff */
[----:B------:R-:W-:Y:S01]  /*0040*/  MOV R21, RZ ;  /* 0x000000ff00157202 */ /* 0x000fe20000000f00 */
[----:B------:R-:W0:Y:S01]  /*0050*/  S2R R27, SR_TID.Y ;  /* 0x00000000001b7919 */ /* 0x000e220000002200 */
[----:B------:R-:W2:Y:S01]  /*0060*/  LDCU.64 UR10, c[0x0][0x358] ;  /* 0x00006b00ff0a77ac */ /* 0x000ea20008000a00 */
[----:B------:R-:W3:Y:S01]  /*0070*/  S2R R0, SR_CTAID.X ;  /* 0x0000000000007919 */ /* 0x000ee20000002500 */
[----:B------:R-:W3:Y:S01]  /*0080*/  S2R R28, SR_TID.X ;  /* 0x00000000001c7919 */ /* 0x000ee20000002100 */
[----:B-1----:R-:W-:Y:S01]  /*0090*/  UISETP.GE.AND UP0, UPT, UR9, 0x1, UPT ;  /* 0x000000010900788c */ /* 0x002fe2000bf06270 */
[----:B0-----:R-:W-:-:S02]  /*00a0*/  LEA R30, R30, R27, 0x6 ;  /* 0x0000001b1e1e7211 */ /* 0x001fc400078e30ff */
[----:B---3--:R-:W-:-:S06]  /*00b0*/  LEA R29, R0, R28, 0x6 ;  /* 0x0000001c001d7211 */ /* 0x008fcc00078e30ff */
[----:B--2---:R-:W-:Y:S05]  /*00c0*/  BRA.U !UP0, `(.L_x_0) ;  /* 0x0000001908d87547 */ /* 0x004fea000b800000 */
[----:B------:R-:W0:Y:S01]  /*00d0*/  LDC.64 R42, c[0x0][0x398] ;  /* 0x0000e600ff2a7b82 */ /* 0x000e220000000a00 */
[----:B------:R-:W-:Y:S01]  /*00e0*/  UMOV UR4, 0x400 ;  /* 0x0000040000047882 */ /* 0x000fe20000000000 */
[----:B------:R-:W-:Y:S01]  /*00f0*/  MOV R21, RZ ;  /* 0x000000ff00157202 */ /* 0x000fe20000000f00 */
[----:B------:R-:W-:Y:S01]  /*0100*/  UIADD3 UR5, UPT, UPT, UR4, 0x2000, URZ ;  /* 0x0000200004057890 */ /* 0x000fe2000fffe0ff */
[----:B------:R-:W-:Y:S01]  /*0110*/  MOV R23, RZ ;  /* 0x000000ff00177202 */ /* 0x000fe20000000f00 */
[----:B------:R-:W-:Y:S01]  /*0120*/  UIADD3 UR6, UPT, UPT, UR4, 0x4000, URZ ;  /* 0x0000400004067890 */ /* 0x000fe2000fffe0ff */
[----:B------:R-:W-:Y:S01]  /*0130*/  SHF.L.U32 R26, R27, 0x2, RZ ;  /* 0x000000021b1a7819 */ /* 0x000fe200000006ff */
[----:B------:R-:W-:Y:S01]  /*0140*/  IMAD R24, R30, UR9, R28 ;  /* 0x000000091e187c24 */ /* 0x000fe2000f8e021c */
[----:B------:R-:W1:Y:S01]  /*0150*/  LDC R37, c[0x0][0x3ac] ;  /* 0x0000eb00ff257b82 */ /* 0x000e620000000800 */
[----:B------:R-:W2:Y:S01]  /*0160*/  LDCU UR13, c[0x0][0x3b0] ;  /* 0x00007600ff0d77ac */ /* 0x000ea20008000800 */
[----:B------:R-:W3:Y:S06]  /*0170*/  LDCU UR12, c[0x0][0x3a8] ;  /* 0x00007500ff0c77ac */ /* 0x000eec0008000800 */
[----:B------:R-:W4:Y:S01]  /*0180*/  S2UR UR7, SR_CgaCtaId ;  /* 0x00000000000779c3 */ /* 0x000f220000008800 */
[----:B0-----:R-:W-:-:S04]  /*0190*/  IMAD.WIDE.U32 R42, R29, 0x4, R42 ;  /* 0x000000041d2a7825 */ /* 0x001fc800078e002a */
[----:B-1----:R-:W-:-:S04]  /*01a0*/  IMAD.WIDE R40, R37, 0x4, R42 ;  /* 0x0000000425287825 */ /* 0x002fc800078e022a */
[----:B------:R-:W-:Y:S02]  /*01b0*/  IMAD R25, R27, R37, R28 ;  /* 0x000000251b197224 */ /* 0x000fe400078e021c */
[C---:B------:R-:W-:Y:S01]  /*01c0*/  IMAD.WIDE R38, R37.reuse, 0x4, R40 ;  /* 0x0000000425267825 */ /* 0x040fe200078e0228 */
[----:B----4-:R-:W-:Y:S02]  /*01d0*/  ULEA UR8, UR7, UR4, 0x18 ;  /* 0x0000000407087291 */ /* 0x010fe4000f8ec0ff */
[----:B------:R-:W-:Y:S01]  /*01e0*/  LEA R25, R0, R25, 0x6 ;  /* 0x0000001900197211 */ /* 0x000fe200078e30ff */
[----:B------:R-:W-:Y:S02]  /*01f0*/  ULEA UR5, UR7, UR5, 0x18 ;  /* 0x0000000507057291 */ /* 0x000fe4000f8ec0ff */
[----:B------:R-:W-:Y:S01]  /*0200*/  UIADD3 UR4, UPT, UPT, UR4, 0x4200, URZ ;  /* 0x0000420004047890 */ /* 0x000fe2000fffe0ff */
[----:B------:R-:W-:Y:S01]  /*0210*/  IMAD.WIDE R36, R37, 0x4, R38 ;  /* 0x0000000425247825 */ /* 0x000fe200078e0226 */
[----:B------:R-:W-:Y:S01]  /*0220*/  ULEA UR6, UR7, UR6, 0x18 ;  /* 0x0000000607067291 */ /* 0x000fe2000f8ec0ff */
[----:B------:R-:W-:Y:S01]  /*0230*/  LEA R7, R27, UR8, 0x7 ;  /* 0x000000081b077c11 */ /* 0x000fe2000f8e38ff */
[----:B------:R-:W-:Y:S01]  /*0240*/  ULEA UR4, UR7, UR4, 0x18 ;  /* 0x0000000407047291 */ /* 0x000fe2000f8ec0ff */
[----:B------:R-:W-:-:S02]  /*0250*/  LEA R0, R28, UR5, 0x2 ;  /* 0x000000051c007c11 */ /* 0x000fc4000f8e10ff */
[C---:B------:R-:W-:Y:S02]  /*0260*/  LEA R2, R28.reuse, R7, 0x2 ;  /* 0x000000071c027211 */ /* 0x040fe400078e10ff */
[C---:B------:R-:W-:Y:S02]  /*0270*/  LEA R3, R27.reuse, UR6, 0x4 ;  /* 0x000000061b037c11 */ /* 0x040fe4000f8e20ff */
[----:B------:R-:W-:Y:S02]  /*0280*/  LEA R5, R27, R0, 0x8 ;  /* 0x000000001b057211 */ /* 0x000fe400078e40ff */
[----:B------:R-:W-:Y:S01]  /*0290*/  LEA R4, R28, UR4, 0x2 ;  /* 0x000000041c047c11 */ /* 0x000fe2000f8e10ff */
[----:B--23--:R-:W-:-:S06]  /*02a0*/  UMOV UR4, URZ ;  /* 0x000000ff00047c82 */ /* 0x00cfcc0008000000 */
.L_x_1:
[----:B------:R-:W0:Y:S01]  /*02b0*/  LDC R6, c[0x0][0x3ac] ;  /* 0x0000eb00ff067b82 */ /* 0x000e220000000800 */
[----:B------:R-:W-:Y:S01]  /*02c0*/  ISETP.GE.AND P0, PT, R28, UR13, PT ;  /* 0x0000000d1c007c0c */ /* 0x000fe2000bf06270 */
[----:B------:R-:W-:Y:S01]  /*02d0*/  HFMA2 R31, -RZ, RZ, 0, 0 ;  /* 0x00000000ff1f7431 */ /* 0x000fe200000001ff */
[----:B------:R-:W-:Y:S02]  /*02e0*/  ISETP.GE.AND P3, PT, R27, UR13, PT ;  /* 0x0000000d1b007c0c */ /* 0x000fe4000bf66270 */
[----:B------:R-:W-:Y:S02]  /*02f0*/  ISETP.GE.OR P0, PT, R30, UR12, P0 ;  /* 0x0000000c1e007c0c */ /* 0x000fe40008706670 */
[----:B------:R-:W-:-:S09]  /*0300*/  MOV R20, RZ ;  /* 0x000000ff00147202 */ /* 0x000fd20000000f00 */
[----:B------:R-:W1:Y:S01]  /*0310*/  @!P3 LDC.64 R8, c[0x0][0x390] ;  /* 0x0000e400ff08bb82 */ /* 0x000e620000000a00 */
[----:B0-----:R-:W-:-:S07]  /*0320*/  ISETP.GE.AND P1, PT, R29, R6, PT ;  /* 0x000000061d00720c */ /* 0x001fce0003f26270 */
[----:B------:R-:W0:Y:S01]  /*0330*/  @!P0 LDC.64 R16, c[0x0][0x380] ;  /* 0x0000e000ff108b82 */ /* 0x000e220000000a00 */
[----:B------:R-:W-:-:S05]  /*0340*/  ISETP.GE.OR P2, PT, R27, UR13, P1 ;  /* 0x0000000d1b007c0c */ /* 0x000fca0008f46670 */
[----:B------:R-:W2:Y:S01]  /*0350*/  @!P1 LDG.E.CONSTANT R35, desc[UR10][R42.64] ;  /* 0x0000000a2a239981 */ /* 0x000ea2000c1e9900 */
[----:B-1----:R-:W-:-:S07]  /*0360*/  @!P3 IMAD.WIDE.U32 R8, R26, 0x4, R8 ;  /* 0x000000041a08b825 */ /* 0x002fce00078e0008 */
[----:B------:R-:W1:Y:S01]  /*0370*/  @!P2 LDC.64 R10, c[0x0][0x388] ;  /* 0x0000e200ff0aab82 */ /* 0x000e620000000a00 */
[----:B------:R-:W3:Y:S04]  /*0380*/  @!P1 LDG.E.CONSTANT R45, desc[UR10][R40.64] ;  /* 0x0000000a282d9981 */ /* 0x000ee8000c1e9900 */
[----:B------:R-:W4:Y:S01]  /*0390*/  @!P3 LDG.E.CONSTANT R12, desc[UR10][R8.64] ;  /* 0x0000000a080cb981 */ /* 0x000f22000c1e9900 */
[----:B0-----:R-:W-:-:S03]  /*03a0*/  @!P0 IMAD.WIDE.U32 R16, R24, 0x4, R16 ;  /* 0x0000000418108825 */ /* 0x001fc600078e0010 */
[----:B------:R-:W4:Y:S04]  /*03b0*/  @!P3 LDG.E.CONSTANT R13, desc[UR10][R8.64+0x4] ;  /* 0x0000040a080db981 */ /* 0x000f28000c1e9900 */
[----:B------:R-:W5:Y:S04]  /*03c0*/  @!P0 LDG.E.CONSTANT R31, desc[UR10][R16.64] ;  /* 0x0000000a101f8981 */ /* 0x000f68000c1e9900 */
[----:B------:R-:W4:Y:S04]  /*03d0*/  @!P3 LDG.E.CONSTANT R14, desc[UR10][R8.64+0x8] ;  /* 0x0000080a080eb981 */ /* 0x000f28000c1e9900 */
[----:B------:R-:W4:Y:S01]  /*03e0*/  @!P3 LDG.E.CONSTANT R15, desc[UR10][R8.64+0xc] ;  /* 0x00000c0a080fb981 */ /* 0x000f22000c1e9900 */
[----:B-1----:R-:W-:-:S03]  /*03f0*/  @!P2 IMAD.WIDE R10, R25, 0x4, R10 ;  /* 0x00000004190aa825 */ /* 0x002fc600078e020a */
[----:B------:R-:W3:Y:S04]  /*0400*/  @!P1 LDG.E.CONSTANT R22, desc[UR10][R38.64] ;  /* 0x0000000a26169981 */ /* 0x000ee8000c1e9900 */
[----:B------:R-:W2:Y:S04]  /*0410*/  @!P2 LDG.E.CONSTANT R20, desc[UR10][R10.64] ;  /* 0x0000000a0a14a981 */ /* 0x000ea8000c1e9900 */
[----:B------:R-:W3:Y:S01]  /*0420*/  @!P1 LDG.E.CONSTANT R19, desc[UR10][R36.64] ;  /* 0x0000000a24139981 */ /* 0x000ee2000c1e9900 */
[----:B------:R-:W0:Y:S01]  /*0430*/  S2UR UR6, SR_CgaCtaId ;  /* 0x00000000000679c3 */ /* 0x000e220000008800 */
[----:B------:R-:W-:-:S02]  /*0440*/  UMOV UR5, 0x400 ;  /* 0x0000040000057882 */ /* 0x000fc40000000000 */
[----:B0-----:R-:W-:Y:S01]  /*0450*/  ULEA UR5, UR6, UR5, 0x18 ;  /* 0x0000000506057291 */ /* 0x001fe2000f8ec0ff */
[----:B-----5:R-:W-:Y:S04]  /*0460*/  STS [R2], R31 ;  /* 0x0000001f02007388 */ /* 0x020fe80000000800 */
[----:B--2---:R-:W-:Y:S04]  /*0470*/  STS [R5], R20 ;  /* 0x0000001405007388 */ /* 0x004fe80000000800 */
[----:B----4-:R-:W-:Y:S04]  /*0480*/  @!P3 STS.128 [R3], R12 ;  /* 0x0000000c0300b388 */ /* 0x010fe80000000c00 */
[----:B------:R-:W-:Y:S04]  /*0490*/  @!P1 STS [R4], R35 ;  /* 0x0000002304009388 */ /* 0x000fe80000000800 */
[----:B---3--:R-:W-:Y:S04]  /*04a0*/  @!P1 STS [R4+0x100], R45 ;  /* 0x0001002d04009388 */ /* 0x008fe80000000800 */
[----:B------:R-:W-:Y:S04]  /*04b0*/  @!P1 STS [R4+0x200], R22 ;  /* 0x0002001604009388 */ /* 0x000fe80000000800 */
[----:B------:R-:W-:Y:S01]  /*04c0*/  @!P1 STS [R4+0x300], R19 ;  /* 0x0003001304009388 */ /* 0x000fe20000000800 */
[----:B------:R-:W-:Y:S06]  /*04d0*/  BAR.SYNC.DEFER_BLOCKING 0x0 ;  /* 0x0000000000007b1d */ /* 0x000fec0000010000 */
[----:B------:R-:W-:Y:S04]  /*04e0*/  LDS.128 R8, [R7] ;  /* 0x0000000007087984 */ /* 0x000fe80000000c00 */
[----:B------:R-:W0:Y:S04]  /*04f0*/  LDS.128 R16, [UR5+0x4000] ;  /* 0x00400005ff107984 */ /* 0x000e280008000c00 */
[----:B------:R-:W1:Y:S04]  /*0500*/  LDS R34, [R4] ;  /* 0x0000000004227984 */ /* 0x000e680000000800 */
[----:B------:R-:W2:Y:S04]  /*0510*/  LDS R33, [R4+0x100] ;  /* 0x0001000004217984 */ /* 0x000ea80000000800 */
[----:B------:R-:W3:Y:S04]  /*0520*/  LDS R44, [R0] ;  /* 0x00000000002c7984 */ /* 0x000ee80000000800 */
[----:B------:R-:W4:Y:S04]  /*0530*/  LDS R32, [R4+0x200] ;  /* 0x0002000004207984 */ /* 0x000f280000000800 */
[----:B------:R-:W5:Y:S04]  /*0540*/  LDS R31, [R4+0x300] ;  /* 0x00030000041f7984 */ /* 0x000f680000000800 */
[----:B------:R-:W5:Y:S04]  /*0550*/  LDS.128 R12, [UR5+0x4010] ;  /* 0x00401005ff0c7984 */ /* 0x000f680008000c00 */
[----:B------:R-:W5:Y:S04]  /*0560*/  LDS R35, [R0+0x100] ;  /* 0x0001000000237984 */ /* 0x000f680000000800 */
[----:B------:R-:W-:Y:S01]  /*0570*/  LDS R45, [R0+0x200] ;  /* 0x00020000002d7984 */ /* 0x000fe20000000800 */
[C---:B0-----:R-:W-:Y:S01]  /*0580*/  FMUL R16, R8.reuse, R16 ;  /* 0x0000001008107220 */ /* 0x041fe20000400000 */
[----:B------:R-:W-:-:S03]  /*0590*/  FMUL R17, R8, R17 ;  /* 0x0000001108117220 */ /* 0x000fc60000400000 */
[----:B-1----:R-:W-:Y:S01]  /*05a0*/  FFMA R16, R16, R34, R21 ;  /* 0x0000002210107223 */ /* 0x002fe20000000015 */
[----:B------:R-:W-:-:S03]  /*05b0*/  FMUL R18, R8, R18 ;  /* 0x0000001208127220 */ /* 0x000fc60000400000 */
[----:B--2---:R-:W-:Y:S01]  /*05c0*/  FFMA R17, R17, R33, R16 ;  /* 0x0000002111117223 */ /* 0x004fe20000000010 */
[C---:B------:R-:W-:Y:S01]  /*05d0*/  FMUL R21, R8.reuse, R19 ;  /* 0x0000001308157220 */ /* 0x040fe20000400000 */
[----:B---3--:R-:W-:Y:S02]  /*05e0*/  FFMA R44, R8, R44, R23 ;  /* 0x0000002c082c7223 */ /* 0x008fe40000000017 */
[----:B----4-:R-:W-:Y:S02]  /*05f0*/  FFMA R8, R18, R32, R17 ;  /* 0x0000002012087223 */ /* 0x010fe40000000011 */
[----:B------:R-:W0:Y:S02]  /*0600*/  LDS.128 R16, [UR5+0x4020] ;  /* 0x00402005ff107984 */ /* 0x000e240008000c00 */
[----:B-----5:R-:W-:Y:S01]  /*0610*/  FFMA R21, R21, R31, R8 ;  /* 0x0000001f15157223 */ /* 0x020fe20000000008 */
[----:B------:R-:W-:-:S04]  /*0620*/  FMUL R12, R12, R9 ;  /* 0x000000090c0c7220 */ /* 0x000fc80000400000 */
[----:B------:R-:W-:Y:S02]  /*0630*/  FFMA R12, R34, R12, R21 ;  /* 0x0000000c220c7223 */ /* 0x000fe40000000015 */
[----:B------:R-:W1:Y:S01]  /*0640*/  LDS.128 R20, [UR5+0x4030] ;  /* 0x00403005ff147984 */ /* 0x000e620008000c00 */
[C---:B------:R-:W-:Y:S01]  /*0650*/  FMUL R13, R9.reuse, R13 ;  /* 0x0000000d090d7220 */ /* 0x040fe20000400000 */
[----:B------:R-:W-:-:S03]  /*0660*/  FMUL R14, R9, R14 ;  /* 0x0000000e090e7220 */ /* 0x000fc60000400000 */
[----:B------:R-:W-:Y:S01]  /*0670*/  FFMA R13, R33, R13, R12 ;  /* 0x0000000d210d7223 */ /* 0x000fe2000000000c */
[----:B------:R-:W-:-:S03]  /*0680*/  FMUL R15, R9, R15 ;  /* 0x0000000f090f7220 */ /* 0x000fc60000400000 */
[----:B------:R-:W-:-:S04]  /*0690*/  FFMA R14, R32, R14, R13 ;  /* 0x0000000e200e7223 */ /* 0x000fc8000000000d */
[----:B------:R-:W-:Y:S01]  /*06a0*/  FFMA R15, R31, R15, R14 ;  /* 0x0000000f1f0f7223 */ /* 0x000fe2000000000e */
[----:B------:R-:W-:Y:S02]  /*06b0*/  FFMA R8, R35, R9, R44 ;  /* 0x0000000923087223 */ /* 0x000fe4000000002c */
[----:B------:R-:W-:Y:S01]  /*06c0*/  LDS R44, [R0+0x1000] ;  /* 0x00100000002c7984 */ /* 0x000fe20000000800 */
[----:B0-----:R-:W-:Y:S01]  /*06d0*/  FMUL R16, R16, R10 ;  /* 0x0000000a10107220 */ /* 0x001fe20000400000 */
[----:B------:R-:W-:-:S03]  /*06e0*/  FMUL R17, R10, R17 ;  /* 0x000000110a117220 */ /* 0x000fc60000400000 */
[----:B------:R-:W-:Y:S01]  /*06f0*/  FFMA R16, R34, R16, R15 ;  /* 0x0000001022107223 */ /* 0x000fe2000000000f */
[C---:B------:R-:W-:Y:S01]  /*0700*/  FMUL R18, R10.reuse, R18 ;  /* 0x000000120a127220 */ /* 0x040fe20000400000 */
[----:B------:R-:W-:Y:S01]  /*0710*/  FFMA R8, R45, R10, R8 ;  /* 0x0000000a2d087223 */ /* 0x000fe20000000008 */
[----:B------:R-:W-:Y:S01]  /*0720*/  FMUL R9, R10, R19 ;  /* 0x000000130a097220 */ /* 0x000fe20000400000 */
[----:B------:R-:W-:Y:S01]  /*0730*/  FFMA R17, R33, R17, R16 ;  /* 0x0000001121117223 */ /* 0x000fe20000000010 */
[----:B------:R-:W-:Y:S03]  /*0740*/  LDS.128 R12, [R7+0x10] ;  /* 0x00001000070c7984 */ /* 0x000fe60000000c00 */
[----:B------:R-:W-:Y:S02]  /*0750*/  FFMA R10, R32, R18, R17 ;  /* 0x00000012200a7223 */ /* 0x000fe40000000011 */
[----:B------:R-:W0:Y:S01]  /*0760*/  LDS.128 R16, [UR5+0x4040] ;  /* 0x00404005ff107984 */ /* 0x000e220008000c00 */
[----:B-1----:R-:W-:Y:S01]  /*0770*/  FMUL R20, R20, R11 ;  /* 0x0000000b14147220 */ /* 0x002fe20000400000 */
[----:B------:R-:W-:Y:S01]  /*0780*/  FFMA R9, R31, R9, R10 ;  /* 0x000000091f097223 */ /* 0x000fe2000000000a */
[----:B------:R-:W-:-:S03]  /*0790*/  FMUL R21, R11, R21 ;  /* 0x000000150b157220 */ /* 0x000fc60000400000 */
[----:B------:R-:W-:Y:S01]  /*07a0*/  FFMA R20, R34, R20, R9 ;  /* 0x0000001422147223 */ /* 0x000fe20000000009 */
[----:B------:R-:W-:Y:S01]  /*07b0*/  FMUL R22, R11, R22 ;  /* 0x000000160b167220 */ /* 0x000fe20000400000 */
[----:B------:R-:W1:Y:S02]  /*07c0*/  LDS R9, [R0+0x300] ;  /* 0x0003000000097984 */ /* 0x000e640000000800 */
[----:B------:R-:W-:Y:S01]  /*07d0*/  FFMA R21, R33, R21, R20 ;  /* 0x0000001521157223 */ /* 0x000fe20000000014 */
[----:B------:R-:W-:-:S03]  /*07e0*/  FMUL R23, R11, R23 ;  /* 0x000000170b177220 */ /* 0x000fc60000400000 */
[----:B------:R-:W-:-:S04]  /*07f0*/  FFMA R22, R32, R22, R21 ;  /* 0x0000001620167223 */ /* 0x000fc80000000015 */
[----:B------:R-:W-:Y:S02]  /*0800*/  FFMA R35, R31, R23, R22 ;  /* 0x000000171f237223 */ /* 0x000fe40000000016 */
[----:B------:R-:W2:Y:S01]  /*0810*/  LDS.128 R20, [UR5+0x4050] ;  /* 0x00405005ff147984 */ /* 0x000ea20008000c00 */
[C---:B0-----:R-:W-:Y:S01]  /*0820*/  FMUL R16, R12.reuse, R16 ;  /* 0x000000100c107220 */ /* 0x041fe20000400000 */
[----:B------:R-:W-:-:S03]  /*0830*/  FMUL R17, R12, R17 ;  /* 0x000000110c117220 */ /* 0x000fc60000400000 */
[----:B------:R-:W-:-:S04]  /*0840*/  FFMA R16, R34, R16, R35 ;  /* 0x0000001022107223 */ /* 0x000fc80000000023 */
[----:B------:R-:W-:Y:S02]  /*0850*/  FFMA R35, R33, R17, R16 ;  /* 0x0000001121237223 */ /* 0x000fe40000000010 */
[----:B------:R-:W0:Y:S01]  /*0860*/  LDS R17, [R0+0x400] ;  /* 0x0004000000117984 */ /* 0x000e220000000800 */
[C---:B------:R-:W-:Y:S01]  /*0870*/  FMUL R18, R12.reuse, R18 ;  /* 0x000000120c127220 */ /* 0x040fe20000400000 */
[----:B------:R-:W-:-:S03]  /*0880*/  FMUL R10, R12, R19 ;  /* 0x000000130c0a7220 */ /* 0x000fc60000400000 */
[----:B------:R-:W-:Y:S01]  /*0890*/  FFMA R18, R32, R18, R35 ;  /* 0x0000001220127223 */ /* 0x000fe20000000023 */
[----:B-1----:R-:W-:-:S03]  /*08a0*/  FFMA R19, R9, R11, R8 ;  /* 0x0000000b09137223 */ /* 0x002fc60000000008 */
[----:B------:R-:W-:Y:S02]  /*08b0*/  FFMA R35, R31, R10, R18 ;  /* 0x0000000a1f237223 */ /* 0x000fe40000000012 */
[----:B------:R-:W1:Y:S01]  /*08c0*/  LDS.128 R8, [UR5+0x4060] ;  /* 0x00406005ff087984 */ /* 0x000e620008000c00 */
[----:B--2---:R-:W-:Y:S01]  /*08d0*/  FMUL R20, R20, R13 ;  /* 0x0000000d14147220 */ /* 0x004fe20000400000 */
[----:B------:R-:W-:-:S03]  /*08e0*/  FMUL R21, R13, R21 ;  /* 0x000000150d157220 */ /* 0x000fc60000400000 */
[----:B------:R-:W-:Y:S02]  /*08f0*/  FFMA R16, R34, R20, R35 ;  /* 0x0000001422107223 */ /* 0x000fe40000000023 */
[----:B------:R-:W2:Y:S02]  /*0900*/  LDS R20, [R0+0x500] ;  /* 0x0005000000147984 */ /* 0x000ea40000000800 */
[----:B------:R-:W-:Y:S02]  /*0910*/  FFMA R35, R33, R21, R16 ;  /* 0x0000001521237223 */ /* 0x000fe40000000010 */
[----:B------:R-:W3:Y:S01]  /*0920*/  LDS R21, [R0+0x600] ;  /* 0x0006000000157984 */ /* 0x000ee20000000800 */
[C---:B------:R-:W-:Y:S01]  /*0930*/  FMUL R22, R13.reuse, R22 ;  /* 0x000000160d167220 */ /* 0x040fe20000400000 */
[----:B------:R-:W-:-:S03]  /*0940*/  FMUL R16, R13, R23 ;  /* 0x000000170d107220 */ /* 0x000fc60000400000 */
[----:B------:R-:W-:-:S04]  /*0950*/  FFMA R22, R32, R22, R35 ;  /* 0x0000001620167223 */ /* 0x000fc80000000023 */
[----:B------:R-:W-:Y:S01]  /*0960*/  FFMA R35, R31, R16, R22 ;  /* 0x000000101f237223 */ /* 0x000fe20000000016 */
[----:B0-----:R-:W-:Y:S02]  /*0970*/  FFMA R23, R12, R17, R19 ;  /* 0x000000110c177223 */ /* 0x001fe40000000013 */
[----:B------:R-:W0:Y:S04]  /*0980*/  LDS.128 R16, [UR5+0x4070] ;  /* 0x00407005ff107984 */ /* 0x000e280008000c00 */
[----:B------:R-:W4:Y:S01]  /*0990*/  LDS R12, [R0+0x700] ;  /* 0x00070000000c7984 */ /* 0x000f220000000800 */
[----:B-1----:R-:W-:Y:S01]  /*09a0*/  FMUL R8, R8, R14 ;  /* 0x0000000e08087220 */ /* 0x002fe20000400000 */
[----:B------:R-:W-:-:S03]  /*09b0*/  FMUL R9, R14, R9 ;  /* 0x000000090e097220 */ /* 0x000fc60000400000 */
[----:B------:R-:W-:Y:S01]  /*09c0*/  FFMA R8, R34, R8, R35 ;  /* 0x0000000822087223 */ /* 0x000fe20000000023 */
[----:B------:R-:W-:-:S03]  /*09d0*/  FMUL R10, R14, R10 ;  /* 0x0000000a0e0a7220 */ /* 0x000fc60000400000 */
[----:B------:R-:W-:Y:S01]  /*09e0*/  FFMA R9, R33, R9, R8 ;  /* 0x0000000921097223 */ /* 0x000fe20000000008 */
[----:B--2---:R-:W-:Y:S01]  /*09f0*/  FFMA R20, R20, R13, R23 ;  /* 0x0000000d14147223 */ /* 0x004fe20000000017 */
[----:B------:R-:W-:Y:S02]  /*0a00*/  FMUL R11, R14, R11 ;  /* 0x0000000b0e0b7220 */ /* 0x000fe40000400000 */
[----:B------:R-:W-:Y:S01]  /*0a10*/  FFMA R10, R32, R10, R9 ;  /* 0x0000000a200a7223 */ /* 0x000fe20000000009 */
[----:B---3--:R-:W-:Y:S02]  /*0a20*/  FFMA R35, R21, R14, R20 ;  /* 0x0000000e15237223 */ /* 0x008fe40000000014 */
[----:B------:R-:W-:Y:S01]  /*0a30*/  LDS.128 R20, [UR5+0x4080] ;  /* 0x00408005ff147984 */ /* 0x000fe20008000c00 */
[----:B------:R-:W-:-:S03]  /*0a40*/  FFMA R13, R31, R11, R10 ;  /* 0x0000000b1f0d7223 */ /* 0x000fc6000000000a */
[----:B------:R-:W1:Y:S01]  /*0a50*/  LDS.128 R8, [R7+0x20] ;  /* 0x0000200007087984 */ /* 0x000e620000000c00 */
[-C--:B0-----:R-:W-:Y:S01]  /*0a60*/  FMUL R16, R16, R15.reuse ;  /* 0x0000000f10107220 */ /* 0x081fe20000400000 */
[----:B----4-:R-:W-:Y:S01]  /*0a70*/  FFMA R35, R12, R15, R35 ;  /* 0x0000000f0c237223 */ /* 0x010fe20000000023 */
[C---:B------:R-:W-:Y:S02]  /*0a80*/  FMUL R12, R15.reuse, R17 ;  /* 0x000000110f0c7220 */ /* 0x040fe40000400000 */
[----:B------:R-:W-:Y:S01]  /*0a90*/  FFMA R16, R34, R16, R13 ;  /* 0x0000001022107223 */ /* 0x000fe2000000000d */
[C---:B------:R-:W-:Y:S01]  /*0aa0*/  FMUL R17, R15.reuse, R18 ;  /* 0x000000120f117220 */ /* 0x040fe20000400000 */
[----:B------:R-:W-:Y:S02]  /*0ab0*/  FMUL R18, R15, R19 ;  /* 0x000000130f127220 */ /* 0x000fe40000400000 */
[----:B------:R-:W-:Y:S02]  /*0ac0*/  FFMA R19, R33, R12, R16 ;  /* 0x0000000c21137223 */ /* 0x000fe40000000010 */
[----:B------:R-:W0:Y:S02]  /*0ad0*/  LDS.128 R12, [UR5+0x4090] ;  /* 0x00409005ff0c7984 */ /* 0x000e240008000c00 */
[----:B------:R-:W-:-:S04]  /*0ae0*/  FFMA R16, R32, R17, R19 ;  /* 0x0000001120107223 */ /* 0x000fc80000000013 */
[----:B------:R-:W-:Y:S02]  /*0af0*/  FFMA R17, R31, R18, R16 ;  /* 0x000000121f117223 */ /* 0x000fe40000000010 */
[----:B------:R-:W2:Y:S01]  /*0b00*/  LDS R16, [R0+0x800] ;  /* 0x0008000000107984 */ /* 0x000ea20000000800 */
[C---:B-1----:R-:W-:Y:S01]  /*0b10*/  FMUL R20, R8.reuse, R20 ;  /* 0x0000001408147220 */ /* 0x042fe20000400000 */
[----:B------:R-:W-:-:S03]  /*0b20*/  FMUL R21, R8, R21 ;  /* 0x0000001508157220 */ /* 0x000fc60000400000 */
[----:B------:R-:W-:Y:S01]  /*0b30*/  FFMA R20, R34, R20, R17 ;  /* 0x0000001422147223 */ /* 0x000fe20000000011 */
[----:B------:R-:W-:-:S03]  /*0b40*/  FMUL R22, R8, R22 ;  /* 0x0000001608167220 */ /* 0x000fc60000400000 */
[----:B------:R-:W-:Y:S01]  /*0b50*/  FFMA R21, R33, R21, R20 ;  /* 0x0000001521157223 */ /* 0x000fe20000000014 */
[----:B------:R-:W-:-:S03]  /*0b60*/  FMUL R17, R8, R23 ;  /* 0x0000001708117220 */ /* 0x000fc60000400000 */
[----:B------:R-:W-:Y:S02]  /*0b70*/  FFMA R18, R32, R22, R21 ;  /* 0x0000001620127223 */ /* 0x000fe40000000015 */
[----:B------:R-:W1:Y:S02]  /*0b80*/  LDS.128 R20, [UR5+0x40a0] ;  /* 0x0040a005ff147984 */ /* 0x000e640008000c00 */
[----:B------:R-:W-:Y:S01]  /*0b90*/  FFMA R17, R31, R17, R18 ;  /* 0x000000111f117223 */ /* 0x000fe20000000012 */
[----:B0-----:R-:W-:-:S04]  /*0ba0*/  FMUL R12, R12, R9 ;  /* 0x000000090c0c7220 */ /* 0x001fc80000400000 */
[----:B------:R-:W-:Y:S02]  /*0bb0*/  FFMA R18, R34, R12, R17 ;  /* 0x0000000c22127223 */ /* 0x000fe40000000011 */
[----:B------:R-:W0:Y:S01]  /*0bc0*/  LDS R12, [R0+0x900] ;  /* 0x00090000000c7984 */ /* 0x000e220000000800 */
[----:B------:R-:W-:-:S03]  /*0bd0*/  FMUL R17, R9, R13 ;  /* 0x0000000d09117220 */ /* 0x000fc60000400000 */
[----:B------:R-:W3:Y:S01]  /*0be0*/  LDS R13, [R0+0xa00] ;  /* 0x000a0000000d7984 */ /* 0x000ee20000000800 */
[----:B------:R-:W-:Y:S01]  /*0bf0*/  FFMA R17, R33, R17, R18 ;  /* 0x0000001121117223 */ /* 0x000fe20000000012 */
[----:B------:R-:W-:Y:S01]  /*0c00*/  FMUL R14, R9, R14 ;  /* 0x0000000e090e7220 */ /* 0x000fe20000400000 */
[----:B--2---:R-:W-:Y:S02]  /*0c10*/  FFMA R35, R8, R16, R35 ;  /* 0x0000001008237223 */ /* 0x004fe40000000023 */
[----:B------:R-:W2:Y:S01]  /*0c20*/  LDS R8, [R0+0xb00] ;  /* 0x000b000000087984 */ /* 0x000ea20000000800 */
[----:B------:R-:W-:-:S03]  /*0c30*/  FFMA R14, R32, R14, R17 ;  /* 0x0000000e200e7223 */ /* 0x000fc60000000011 */
[----:B------:R-:W4:Y:S01]  /*0c40*/  LDS.128 R16, [UR5+0x40b0] ;  /* 0x0040b005ff107984 */ /* 0x000f220008000c00 */
[----:B------:R-:W-:-:S04]  /*0c50*/  FMUL R15, R9, R15 ;  /* 0x0000000f090f7220 */ /* 0x000fc80000400000 */
[----:B------:R-:W-:Y:S01]  /*0c60*/  FFMA R15, R31, R15, R14 ;  /* 0x0000000f1f0f7223 */ /* 0x000fe2000000000e */
[----:B-1----:R-:W-:Y:S01]  /*0c70*/  FMUL R20, R20, R10 ;  /* 0x0000000a14147220 */ /* 0x002fe20000400000 */
[----:B------:R-:W-:-:S03]  /*0c80*/  FMUL R21, R10, R21 ;  /* 0x000000150a157220 */ /* 0x000fc60000400000 */
[----:B------:R-:W-:Y:S01]  /*0c90*/  FFMA R20, R34, R20, R15 ;  /* 0x0000001422147223 */ /* 0x000fe2000000000f */
[----:B------:R-:W-:-:S03]  /*0ca0*/  FMUL R22, R10, R22 ;  /* 0x000000160a167220 */ /* 0x000fc60000400000 */
[----:B------:R-:W-:Y:S01]  /*0cb0*/  FFMA R21, R33, R21, R20 ;  /* 0x0000001521157223 */ /* 0x000fe20000000014 */
[----:B------:R-:W-:-:S03]  /*0cc0*/  FMUL R23, R10, R23 ;  /* 0x000000170a177220 */ /* 0x000fc60000400000 */
[----:B------:R-:W-:Y:S01]  /*0cd0*/  FFMA R22, R32, R22, R21 ;  /* 0x0000001620167223 */ /* 0x000fe20000000015 */
[----:B0-----:R-:W-:-:S03]  /*0ce0*/  FFMA R12, R12, R9, R35 ;  /* 0x000000090c0c7223 */ /* 0x001fc60000000023 */
[----:B------:R-:W-:Y:S02]  /*0cf0*/  FFMA R9, R31, R23, R22 ;  /* 0x000000171f097223 */ /* 0x000fe40000000016 */
[----:B------:R-:W-:Y:S01]  /*0d00*/  LDS.128 R20, [UR5+0x40c0] ;  /* 0x0040c005ff147984 */ /* 0x000fe20008000c00 */
[----:B---3--:R-:W-:-:S03]  /*0d10*/  FFMA R35, R13, R10, R12 ;  /* 0x0000000a0d237223 */ /* 0x008fc6000000000c */
[----:B------:R-:W0:Y:S01]  /*0d20*/  LDS.128 R12, [R7+0x30] ;  /* 0x00003000070c7984 */ /* 0x000e220000000c00 */
[-C--:B--2---:R-:W-:Y:S01]  /*0d30*/  FFMA R35, R8, R11.reuse, R35 ;  /* 0x0000000b08237223 */ /* 0x084fe20000000023 */
[----:B----4-:R-:W-:Y:S01]  /*0d40*/  FMUL R16, R16, R11 ;  /* 0x0000000b10107220 */ /* 0x010fe20000400000 */
[C---:B------:R-:W-:Y:S01]  /*0d50*/  FMUL R8, R11.reuse, R17 ;  /* 0x000000110b087220 */ /* 0x040fe20000400000 */
[C---:B------:R-:W-:Y:S02]  /*0d60*/  FMUL R17, R11.reuse, R18 ;  /* 0x000000120b117220 */ /* 0x040fe40000400000 */
[----:B------:R-:W-:Y:S01]  /*0d70*/  FFMA R16, R34, R16, R9 ;  /* 0x0000001022107223 */ /* 0x000fe20000000009 */
[----:B------:R-:W-:-:S03]  /*0d80*/  FMUL R18, R11, R19 ;  /* 0x000000130b127220 */ /* 0x000fc60000400000 */
[----:B------:R-:W-:Y:S02]  /*0d90*/  FFMA R19, R33, R8, R16 ;  /* 0x0000000821137223 */ /* 0x000fe40000000010 */
[----:B------:R-:W1:Y:S02]  /*0da0*/  LDS.128 R8, [UR5+0x40d0] ;  /* 0x0040d005ff087984 */ /* 0x000e640008000c00 */
[----:B------:R-:W-:-:S04]  /*0db0*/  FFMA R16, R32, R17, R19 ;  /* 0x0000001120107223 */ /* 0x000fc80000000013 */
[----:B------:R-:W-:Y:S02]  /*0dc0*/  FFMA R17, R31, R18, R16 ;  /* 0x000000121f117223 */ /* 0x000fe40000000010 */
[----:B------:R-:W2:Y:S01]  /*0dd0*/  LDS R16, [R0+0xc00] ;  /* 0x000c000000107984 */ /* 0x000ea20000000800 */
[C---:B0-----:R-:W-:Y:S01]  /*0de0*/  FMUL R20, R12.reuse, R20 ;  /* 0x000000140c147220 */ /* 0x041fe20000400000 */
[----:B------:R-:W-:-:S03]  /*0df0*/  FMUL R21, R12, R21 ;  /* 0x000000150c157220 */ /* 0x000fc60000400000 */
[----:B------:R-:W-:Y:S01]  /*0e00*/  FFMA R20, R34, R20, R17 ;  /* 0x0000001422147223 */ /* 0x000fe20000000011 */
[----:B------:R-:W-:-:S03]  /*0e10*/  FMUL R22, R12, R22 ;  /* 0x000000160c167220 */ /* 0x000fc60000400000 */
[----:B------:R-:W-:Y:S01]  /*0e20*/  FFMA R21, R33, R21, R20 ;  /* 0x0000001521157223 */ /* 0x000fe20000000014 */
[----:B------:R-:W-:-:S03]  /*0e30*/  FMUL R17, R12, R23 ;  /* 0x000000170c117220 */ /* 0x000fc60000400000 */
[----:B------:R-:W-:Y:S02]  /*0e40*/  FFMA R18, R32, R22, R21 ;  /* 0x0000001620127223 */ /* 0x000fe40000000015 */
[----:B------:R-:W0:Y:S02]  /*0e50*/  LDS.128 R20, [UR5+0x40e0] ;  /* 0x0040e005ff147984 */ /* 0x000e240008000c00 */
[----:B------:R-:W-:Y:S01]  /*0e60*/  FFMA R17, R31, R17, R18 ;  /* 0x000000111f117223 */ /* 0x000fe20000000012 */
[----:B-1----:R-:W-:Y:S01]  /*0e70*/  FMUL R8, R8, R13 ;  /* 0x0000000d08087220 */ /* 0x002fe20000400000 */
[----:B------:R-:W-:-:S03]  /*0e80*/  FMUL R9, R13, R9 ;  /* 0x000000090d097220 */ /* 0x000fc60000400000 */
[----:B------:R-:W-:Y:S02]  /*0e90*/  FFMA R18, R34, R8, R17 ;  /* 0x0000000822127223 */ /* 0x000fe40000000011 */
[----:B------:R-:W1:Y:S01]  /*0ea0*/  LDS R8, [R0+0xd00] ;  /* 0x000d000000087984 */ /* 0x000e620000000800 */
[----:B------:R-:W-:Y:S01]  /*0eb0*/  FMUL R10, R13, R10 ;  /* 0x0000000a0d0a7220 */ /* 0x000fe20000400000 */
[----:B------:R-:W-:Y:S02]  /*0ec0*/  FFMA R17, R33, R9, R18 ;  /* 0x0000000921117223 */ /* 0x000fe40000000012 */
[----:B------:R-:W3:Y:S01]  /*0ed0*/  LDS R9, [R0+0xe00] ;  /* 0x000e000000097984 */ /* 0x000ee20000000800 */
[----:B--2---:R-:W-:Y:S01]  /*0ee0*/  FFMA R35, R12, R16, R35 ;  /* 0x000000100c237223 */ /* 0x004fe20000000023 */
[----:B------:R-:W-:Y:S02]  /*0ef0*/  FFMA R10, R32, R10, R17 ;  /* 0x0000000a200a7223 */ /* 0x000fe40000000011 */
[----:B------:R-:W2:Y:S04]  /*0f00*/  LDS.128 R16, [UR5+0x40f0] ;  /* 0x0040f005ff107984 */ /* 0x000ea80008000c00 */
[----:B------:R-:W4:Y:S01]  /*0f10*/  LDS R12, [R0+0xf00] ;  /* 0x000f0000000c7984 */ /* 0x000f220000000800 */
[----:B------:R-:W-:-:S04]  /*0f20*/  FMUL R11, R13, R11 ;  /* 0x0000000b0d0b7220 */ /* 0x000fc80000400000 */
[----:B------:R-:W-:Y:S01]  /*0f30*/  FFMA R11, R31, R11, R10 ;  /* 0x0000000b1f0b7223 */ /* 0x000fe2000000000a */
[----:B0-----:R-:W-:Y:S01]  /*0f40*/  FMUL R20, R20, R14 ;  /* 0x0000000e14147220 */ /* 0x001fe20000400000 */
[----:B------:R-:W-:-:S03]  /*0f50*/  FMUL R21, R14, R21 ;  /* 0x000000150e157220 */ /* 0x000fc60000400000 */
[----:B------:R-:W-:Y:S01]  /*0f60*/  FFMA R20, R34, R20, R11 ;  /* 0x0000001422147223 */ /* 0x000fe2000000000b */
[----:B------:R-:W-:-:S03]  /*0f70*/  FMUL R22, R14, R22 ;  /* 0x000000160e167220 */ /* 0x000fc60000400000 */
[----:B------:R-:W-:Y:S01]  /*0f80*/  FFMA R21, R33, R21, R20 ;  /* 0x0000001521157223 */ /* 0x000fe20000000014 */
[----:B-1----:R-:W-:Y:S01]  /*0f90*/  FFMA R8, R8, R13, R35 ;  /* 0x0000000d08087223 */ /* 0x002fe20000000023 */
[----:B------:R-:W-:Y:S02]  /*0fa0*/  FMUL R23, R14, R23 ;  /* 0x000000170e177220 */ /* 0x000fe40000400000 */
[----:B------:R-:W-:Y:S01]  /*0fb0*/  FFMA R22, R32, R22, R21 ;  /* 0x0000001620167223 */ /* 0x000fe20000000015 */
[----:B---3--:R-:W-:Y:S02]  /*0fc0*/  FFMA R35, R9, R14, R8 ;  /* 0x0000000e09237223 */ /* 0x008fe40000000008 */
[----:B------:R-:W-:Y:S01]  /*0fd0*/  LDS.128 R8, [R7+0x40] ;  /* 0x0000400007087984 */ /* 0x000fe20000000c00 */
[----:B------:R-:W-:Y:S01]  /*0fe0*/  FFMA R13, R31, R23, R22 ;  /* 0x000000171f0d7223 */ /* 0x000fe20000000016 */
[----:B--2---:R-:W-:Y:S02]  /*0ff0*/  FMUL R16, R16, R15 ;  /* 0x0000000f10107220 */ /* 0x004fe40000400000 */
[----:B------:R-:W0:Y:S01]  /*1000*/  LDS.128 R20, [UR5+0x4100] ;  /* 0x00410005ff147984 */ /* 0x000e220008000c00 */
[C---:B------:R-:W-:Y:S01]  /*1010*/  FMUL R17, R15.reuse, R17 ;  /* 0x000000110f117220 */ /* 0x040fe20000400000 */
[----:B------:R-:W-:Y:S01]  /*1020*/  FFMA R16, R34, R16, R13 ;  /* 0x0000001022107223 */ /* 0x000fe2000000000d */
[----:B------:R-:W-:-:S03]  /*1030*/  FMUL R18, R15, R18 ;  /* 0x000000120f127220 */ /* 0x000fc60000400000 */
[----:B------:R-:W-:Y:S01]  /*1040*/  FFMA R17, R33, R17, R16 ;  /* 0x0000001121117223 */ /* 0x000fe20000000010 */
[----:B----4-:R-:W-:Y:S01]  /*1050*/  FFMA R35, R12, R15, R35 ;  /* 0x0000000f0c237223 */ /* 0x010fe20000000023 */
[----:B------:R-:W-:Y:S02]  /*1060*/  FMUL R15, R15, R19 ;  /* 0x000000130f0f7220 */ /* 0x000fe40000400000 */
[----:B------:R-:W-:Y:S02]  /*1070*/  FFMA R12, R32, R18, R17 ;  /* 0x00000012200c7223 */ /* 0x000fe40000000011 */
[----:B------:R-:W1:Y:S02]  /*1080*/  LDS.128 R16, [UR5+0x4110] ;  /* 0x00411005ff107984 */ /* 0x000e640008000c00 */
[----:B------:R-:W-:Y:S01]  /*1090*/  FFMA R15, R31, R15, R12 ;  /* 0x0000000f1f0f7223 */ /* 0x000fe2000000000c */
[C---:B0-----:R-:W-:Y:S01]  /*10a0*/  FMUL R20, R8.reuse, R20 ;  /* 0x0000001408147220 */ /* 0x041fe20000400000 */
[----:B------:R-:W-:-:S03]  /*10b0*/  FMUL R21, R8, R21 ;  /* 0x0000001508157220 */ /* 0x000fc60000400000 */
[----:B------:R-:W-:Y:S01]  /*10c0*/  FFMA R20, R34, R20, R15 ;  /* 0x0000001422147223 */ /* 0x000fe2000000000f */
[C---:B------:R-:W-:Y:S01]  /*10d0*/  FMUL R22, R8.reuse, R22 ;  /* 0x0000001608167220 */ /* 0x040fe20000400000 */
[----:B------:R-:W0:Y:S02]  /*10e0*/  LDS.128 R12, [UR5+0x4120] ;  /* 0x00412005ff0c7984 */ /* 0x000e240008000c00 */
[----:B------:R-:W-:Y:S01]  /*10f0*/  FFMA R21, R33, R21, R20 ;  /* 0x0000001521157223 */ /* 0x000fe20000000014 */
[----:B------:R-:W-:-:S03]  /*1100*/  FMUL R23, R8, R23 ;  /* 0x0000001708177220 */ /* 0x000fc60000400000 */
[----:B------:R-:W-:Y:S01]  /*1110*/  FFMA R22, R32, R22, R21 ;  /* 0x0000001620167223 */ /* 0x000fe20000000015 */
[----:B-1----:R-:W-:-:S03]  /*1120*/  FMUL R16, R16, R9 ;  /* 0x0000000910107220 */ /* 0x002fc60000400000 */
[----:B------:R-:W-:Y:S01]  /*1130*/  FFMA R23, R31, R23, R22 ;  /* 0x000000171f177223 */ /* 0x000fe20000000016 */
[----:B------:R-:W-:Y:S01]  /*1140*/  FFMA R44, R8, R44, R35 ;  /* 0x0000002c082c7223 */ /* 0x000fe20000000023 */
[C---:B------:R-:W-:Y:S01]  /*1150*/  FMUL R8, R9.reuse, R17 ;  /* 0x0000001109087220 */ /* 0x040fe20000400000 */
[----:B------:R-:W1:Y:S01]  /*1160*/  LDS R35, [R0+0x1100] ;  /* 0x0011000000237984 */ /* 0x000e620000000800 */
[----:B------:R-:W-:Y:S01]  /*1170*/  FFMA R16, R34, R16, R23 ;  /* 0x0000001022107223 */ /* 0x000fe20000000017 */
[----:B------:R-:W-:Y:S02]  /*1180*/  FMUL R18, R9, R18 ;  /* 0x0000001209127220 */ /* 0x000fe40000400000 */
[----:B------:R-:W2:Y:S01]  /*1190*/  LDS R17, [R0+0x1200] ;  /* 0x0012000000117984 */ /* 0x000ea20000000800 */
[----:B------:R-:W-:-:S04]  /*11a0*/  FFMA R21, R33, R8, R16 ;  /* 0x0000000821157223 */ /* 0x000fc80000000010 */
[----:B------:R-:W-:Y:S02]  /*11b0*/  FFMA R18, R32, R18, R21 ;  /* 0x0000001220127223 */ /* 0x000fe40000000015 */
[----:B------:R-:W3:Y:S01]  /*11c0*/  LDS.128 R20, [UR5+0x4130] ;  /* 0x00413005ff147984 */ /* 0x000ee20008000c00 */
[----:B------:R-:W-:-:S04]  /*11d0*/  FMUL R19, R9, R19 ;  /* 0x0000001309137220 */ /* 0x000fc80000400000 */
[----:B------:R-:W-:Y:S01]  /*11e0*/  FFMA R19, R31, R19, R18 ;  /* 0x000000131f137223 */ /* 0x000fe20000000012 */
[----:B0-----:R-:W-:Y:S01]  /*11f0*/  FMUL R12, R12, R10 ;  /* 0x0000000a0c0c7220 */ /* 0x001fe20000400000 */
[----:B------:R-:W-:-:S03]  /*1200*/  FMUL R13, R10, R13 ;  /* 0x0000000d0a0d7220 */ /* 0x000fc60000400000 */
[----:B------:R-:W-:Y:S01]  /*1210*/  FFMA R12, R34, R12, R19 ;  /* 0x0000000c220c7223 */ /* 0x000fe20000000013 */
[----:B------:R-:W-:-:S03]  /*1220*/  FMUL R14, R10, R14 ;  /* 0x0000000e0a0e7220 */ /* 0x000fc60000400000 */
[----:B------:R-:W-:Y:S01]  /*1230*/  FFMA R13, R33, R13, R12 ;  /* 0x0000000d210d7223 */ /* 0x000fe2000000000c */
[----:B------:R-:W-:-:S03]  /*1240*/  FMUL R15, R10, R15 ;  /* 0x0000000f0a0f7220 */ /* 0x000fc60000400000 */
[----:B------:R-:W-:Y:S01]  /*1250*/  FFMA R14, R32, R14, R13 ;  /* 0x0000000e200e7223 */ /* 0x000fe2000000000d */
[----:B-1----:R-:W-:-:S03]  /*1260*/  FFMA R44, R35, R9, R44 ;  /* 0x00000009232c7223 */ /* 0x002fc6000000002c */
[----:B------:R-:W-:Y:S01]  /*1270*/  FFMA R9, R31, R15, R14 ;  /* 0x0000000f1f097223 */ /* 0x000fe2000000000e */
[----:B--2---:R-:W-:Y:S01]  /*1280*/  FFMA R10, R17, R10, R44 ;  /* 0x0000000a110a7223 */ /* 0x004fe2000000002c */
[----:B------:R-:W-:Y:S04]  /*1290*/  LDS.128 R12, [R7+0x50] ;  /* 0x00005000070c7984 */ /* 0x000fe80000000c00 */
[----:B------:R-:W0:Y:S01]  /*12a0*/  LDS.128 R16, [UR5+0x4140] ;  /* 0x00414005ff107984 */ /* 0x000e220008000c00 */
[----:B---3--:R-:W-:Y:S01]  /*12b0*/  FMUL R20, R20, R11 ;  /* 0x0000000b14147220 */ /* 0x008fe20000400000 */
        /* <DEDUP_REMOVED lines=14> */
[----:B------:R-:W-:Y:S01]  /*13a0*/  FMUL R18, R12, R18 ;  /* 0x000000120c127220 */ /* 0x000fe20000400000 */
[----:B-1----:R-:W-:Y:S02]  /*13b0*/  FFMA R45, R9, R11, R10 ;  /* 0x0000000b092d7223 */ /* 0x002fe4000000000a */
[----:B------:R-:W1:Y:S01]  /*13c0*/  LDS.128 R8, [UR5+0x4160] ;  /* 0x00416005ff087984 */ /* 0x000e620008000c00 */
[----:B------:R-:W-:Y:S01]  /*13d0*/  FFMA R18, R32, R18, R35 ;  /* 0x0000001220127223 */ /* 0x000fe20000000023 */
[----:B------:R-:W-:Y:S02]  /*13e0*/  FMUL R19, R12, R19 ;  /* 0x000000130c137220 */ /* 0x000fe40000400000 */
[----:B------:R-:W-:Y:S01]  /*13f0*/  LDS R35, [R0+0x1600] ;  /* 0x0016000000237984 */ /* 0x000fe20000000800 */
[----:B--2---:R-:W-:Y:S01]  /*1400*/  FMUL R20, R20, R13 ;  /* 0x0000000d14147220 */ /* 0x004fe20000400000 */
[----:B------:R-:W-:-:S04]  /*1410*/  FFMA R19, R31, R19, R18 ;  /* 0x000000131f137223 */ /* 0x000fc80000000012 */
[----:B------:R-:W-:Y:S02]  /*1420*/  FFMA R16, R34, R20, R19 ;  /* 0x0000001422107223 */ /* 0x000fe40000000013 */
[----:B------:R-:W2:Y:S01]  /*1430*/  LDS R20, [R0+0x1500] ;  /* 0x0015000000147984 */ /* 0x000ea20000000800 */
[C---:B------:R-:W-:Y:S01]  /*1440*/  FMUL R21, R13.reuse, R21 ;  /* 0x000000150d157220 */ /* 0x040fe20000400000 */
[----:B------:R-:W-:-:S03]  /*1450*/  FMUL R22, R13, R22 ;  /* 0x000000160d167220 */ /* 0x000fc60000400000 */
[----:B------:R-:W-:Y:S01]  /*1460*/  FFMA R21, R33, R21, R16 ;  /* 0x0000001521157223 */ /* 0x000fe20000000010 */
[----:B------:R-:W-:-:S03]  /*1470*/  FMUL R23, R13, R23 ;  /* 0x000000170d177220 */ /* 0x000fc60000400000 */
[----:B------:R-:W-:-:S04]  /*1480*/  FFMA R22, R32, R22, R21 ;  /* 0x0000001620167223 */ /* 0x000fc80000000015 */
[----:B------:R-:W-:Y:S01]  /*1490*/  FFMA R23, R31, R23, R22 ;  /* 0x000000171f177223 */ /* 0x000fe20000000016 */
[----:B0-----:R-:W-:Y:S02]  /*14a0*/  FFMA R45, R12, R17, R45 ;  /* 0x000000110c2d7223 */ /* 0x001fe4000000002d */
[----:B------:R-:W0:Y:S01]  /*14b0*/  LDS.128 R16, [UR5+0x4170] ;  /* 0x00417005ff107984 */ /* 0x000e220008000c00 */
[----:B-1----:R-:W-:-:S03]  /*14c0*/  FMUL R8, R8, R14 ;  /* 0x0000000e08087220 */ /* 0x002fc60000400000 */
[----:B------:R-:W1:Y:S01]  /*14d0*/  LDS R12, [R0+0x1700] ;  /* 0x00170000000c7984 */ /* 0x000e620000000800 */
[----:B------:R-:W-:Y:S01]  /*14e0*/  FMUL R9, R14, R9 ;  /* 0x000000090e097220 */ /* 0x000fe20000400000 */
[----:B------:R-:W-:Y:S01]  /*14f0*/  FFMA R8, R34, R8, R23 ;  /* 0x0000000822087223 */ /* 0x000fe20000000017 */
[----:B------:R-:W-:-:S03]  /*1500*/  FMUL R10, R14, R10 ;  /* 0x0000000a0e0a7220 */ /* 0x000fc60000400000 */
[----:B------:R-:W-:Y:S01]  /*1510*/  FFMA R9, R33, R9, R8 ;  /* 0x0000000921097223 */ /* 0x000fe20000000008 */
[----:B------:R-:W-:-:S03]  /*1520*/  FMUL R11, R14, R11 ;  /* 0x0000000b0e0b7220 */ /* 0x000fc60000400000 */
[----:B------:R-:W-:Y:S01]  /*1530*/  FFMA R10, R32, R10, R9 ;  /* 0x0000000a200a7223 */ /* 0x000fe20000000009 */
[----:B--2---:R-:W-:-:S03]  /*1540*/  FFMA R20, R20, R13, R45 ;  /* 0x0000000d14147223 */ /* 0x004fc6000000002d */
[----:B------:R-:W-:Y:S01]  /*1550*/  FFMA R13, R31, R11, R10 ;  /* 0x0000000b1f0d7223 */ /* 0x000fe2000000000a */
[----:B------:R-:W-:Y:S01]  /*1560*/  FFMA R35, R35, R14, R20 ;  /* 0x0000000e23237223 */ /* 0x000fe20000000014 */
[----:B------:R-:W-:Y:S04]  /*1570*/  LDS.128 R8, [R7+0x60] ;  /* 0x0000600007087984 */ /* 0x000fe80000000c00 */
[----:B------:R-:W2:Y:S01]  /*1580*/  LDS.128 R20, [UR5+0x4180] ;  /* 0x00418005ff147984 */ /* 0x000ea20008000c00 */
[-C--:B0-----:R-:W-:Y:S01]  /*1590*/  FMUL R16, R16, R15.reuse ;  /* 0x0000000f10107220 */ /* 0x081fe20000400000 */
[----:B-1----:R-:W-:Y:S01]  /*15a0*/  FFMA R35, R12, R15, R35 ;  /* 0x0000000f0c237223 */ /* 0x002fe20000000023 */
[C---:B------:R-:W-:Y:S02]  /*15b0*/  FMUL R12, R15.reuse, R17 ;  /* 0x000000110f0c7220 */ /* 0x040fe40000400000 */
[----:B------:R-:W-:Y:S01]  /*15c0*/  FFMA R16, R34, R16, R13 ;  /* 0x0000001022107223 */ /* 0x000fe2000000000d */
[C---:B------:R-:W-:Y:S01]  /*15d0*/  FMUL R17, R15.reuse, R18 ;  /* 0x000000120f117220 */ /* 0x040fe20000400000 */
[----:B------:R-:W-:-:S02]  /*15e0*/  FMUL R18, R15, R19 ;  /* 0x000000130f127220 */ /* 0x000fc40000400000 */
[----:B------:R-:W-:Y:S02]  /*15f0*/  FFMA R19, R33, R12, R16 ;  /* 0x0000000c21137223 */ /* 0x000fe40000000010 */
[----:B------:R-:W0:Y:S02]  /*1600*/  LDS.128 R12, [UR5+0x4190] ;  /* 0x00419005ff0c7984 */ /* 0x000e240008000c00 */
[----:B------:R-:W-:-:S04]  /*1610*/  FFMA R16, R32, R17, R19 ;  /* 0x0000001120107223 */ /* 0x000fc80000000013 */
[----:B------:R-:W-:Y:S01]  /*1620*/  FFMA R17, R31, R18, R16 ;  /* 0x000000121f117223 */ /* 0x000fe20000000010 */
[C---:B--2---:R-:W-:Y:S01]  /*1630*/  FMUL R20, R8.reuse, R20 ;  /* 0x0000001408147220 */ /* 0x044fe20000400000 */
[----:B------:R-:W-:-:S03]  /*1640*/  FMUL R21, R8, R21 ;  /* 0x0000001508157220 */ /* 0x000fc60000400000 */
[----:B------:R-:W-:Y:S02]  /*1650*/  FFMA R20, R34, R20, R17 ;  /* 0x0000001422147223 */ /* 0x000fe40000000011 */
[----:B------:R-:W1:Y:S01]  /*1660*/  LDS.128 R16, [UR5+0x41a0] ;  /* 0x0041a005ff107984 */ /* 0x000e620008000c00 */
[C---:B------:R-:W-:Y:S01]  /*1670*/  FMUL R22, R8.reuse, R22 ;  /* 0x0000001608167220 */ /* 0x040fe20000400000 */
[----:B------:R-:W-:Y:S01]  /*1680*/  FFMA R21, R33, R21, R20 ;  /* 0x0000001521157223 */ /* 0x000fe20000000014 */
[----:B------:R-:W-:Y:S01]  /*1690*/  FMUL R23, R8, R23 ;  /* 0x0000001708177220 */ /* 0x000fe20000400000 */
[----:B------:R-:W2:Y:S02]  /*16a0*/  LDS R20, [R0+0x1800] ;  /* 0x0018000000147984 */ /* 0x000ea40000000800 */
[----:B------:R-:W-:-:S04]  /*16b0*/  FFMA R22, R32, R22, R21 ;  /* 0x0000001620167223 */ /* 0x000fc80000000015 */
[----:B------:R-:W-:Y:S02]  /*16c0*/  FFMA R23, R31, R23, R22 ;  /* 0x000000171f177223 */ /* 0x000fe40000000016 */
[----:B------:R-:W3:Y:S01]  /*16d0*/  LDS R22, [R0+0x1900] ;  /* 0x0019000000167984 */ /* 0x000ee20000000800 */
[----:B0-----:R-:W-:Y:S01]  /*16e0*/  FMUL R12, R12, R9 ;  /* 0x000000090c0c7220 */ /* 0x001fe20000400000 */
[----:B------:R-:W-:-:S03]  /*16f0*/  FMUL R13, R9, R13 ;  /* 0x0000000d090d7220 */ /* 0x000fc60000400000 */
[----:B------:R-:W-:Y:S01]  /*1700*/  FFMA R12, R34, R12, R23 ;  /* 0x0000000c220c7223 */ /* 0x000fe20000000017 */
[----:B------:R-:W-:-:S03]  /*1710*/  FMUL R14, R9, R14 ;  /* 0x0000000e090e7220 */ /* 0x000fc60000400000 */
[----:B------:R-:W-:Y:S01]  /*1720*/  FFMA R13, R33, R13, R12 ;  /* 0x0000000d210d7223 */ /* 0x000fe2000000000c */
[----:B------:R-:W-:-:S03]  /*1730*/  FMUL R15, R9, R15 ;  /* 0x0000000f090f7220 */ /* 0x000fc60000400000 */
[----:B------:R-:W-:-:S04]  /*1740*/  FFMA R14, R32, R14, R13 ;  /* 0x0000000e200e7223 */ /* 0x000fc8000000000d */
[----:B------:R-:W-:Y:S01]  /*1750*/  FFMA R21, R31, R15, R14 ;  /* 0x0000000f1f157223 */ /* 0x000fe2000000000e */
[----:B-1----:R-:W-:Y:S01]  /*1760*/  FMUL R16, R16, R10 ;  /* 0x0000000a10107220 */ /* 0x002fe20000400000 */
[----:B------:R-:W0:Y:S01]  /*1770*/  LDS.128 R12, [UR5+0x41b0] ;  /* 0x0041b005ff0c7984 */ /* 0x000e220008000c00 */
[----:B------:R-:W-:Y:S02]  /*1780*/  FMUL R17, R10, R17 ;  /* 0x000000110a117220 */ /* 0x000fe40000400000 */
[----:B------:R-:W-:Y:S01]  /*1790*/  FFMA R16, R34, R16, R21 ;  /* 0x0000001022107223 */ /* 0x000fe20000000015 */
[----:B------:R-:W-:-:S03]  /*17a0*/  FMUL R18, R10, R18 ;  /* 0x000000120a127220 */ /* 0x000fc60000400000 */
[----:B------:R-:W-:Y:S01]  /*17b0*/  FFMA R17, R33, R17, R16 ;  /* 0x0000001121117223 */ /* 0x000fe20000000010 */
[----:B--2---:R-:W-:Y:S01]  /*17c0*/  FFMA R35, R8, R20, R35 ;  /* 0x0000001408237223 */ /* 0x004fe20000000023 */
[----:B------:R-:W-:Y:S01]  /*17d0*/  FMUL R19, R10, R19 ;  /* 0x000000130a137220 */ /* 0x000fe20000400000 */
[----:B------:R-:W-:Y:S01]  /*17e0*/  LDS R8, [R0+0x1a00] ;  /* 0x001a000000087984 */ /* 0x000fe20000000800 */
[----:B------:R-:W-:Y:S01]  /*17f0*/  FFMA R18, R32, R18, R17 ;  /* 0x0000001220127223 */ /* 0x000fe20000000011 */
[----:B---3--:R-:W-:Y:S02]  /*1800*/  FFMA R9, R22, R9, R35 ;  /* 0x0000000916097223 */ /* 0x008fe40000000023 */
[----:B------:R-:W-:Y:S01]  /*1810*/  LDS.128 R20, [R7+0x70] ;  /* 0x0000700007147984 */ /* 0x000fe20000000c00 */
[----:B------:R-:W-:-:S03]  /*1820*/  FFMA R35, R31, R19, R18 ;  /* 0x000000131f237223 */ /* 0x000fc60000000012 */
[----:B------:R-:W1:Y:S01]  /*1830*/  LDS.128 R16, [UR5+0x41c0] ;  /* 0x0041c005ff107984 */ /* 0x000e620008000c00 */
        /* <DEDUP_REMOVED lines=8> */
[C---:B-1----:R-:W-:Y:S01]  /*18c0*/  FMUL R16, R20.reuse, R16 ;  /* 0x0000001014107220 */ /* 0x042fe20000400000 */
[----:B------:R-:W-:-:S03]  /*18d0*/  FMUL R17, R20, R17 ;  /* 0x0000001114117220 */ /* 0x000fc60000400000 */
[----:B------:R-:W-:Y:S02]  /*18e0*/  FFMA R16, R34, R16, R15 ;  /* 0x0000001022107223 */ /* 0x000fe4000000000f */
[----:B------:R-:W0:Y:S01]  /*18f0*/  LDS.128 R12, [UR5+0x41d0] ;  /* 0x0041d005ff0c7984 */ /* 0x000e220008000c00 */
[C---:B------:R-:W-:Y:S01]  /*1900*/  FMUL R18, R20.reuse, R18 ;  /* 0x0000001214127220 */ /* 0x040fe20000400000 */
[----:B------:R-:W-:Y:S01]  /*1910*/  FFMA R17, R33, R17, R16 ;  /* 0x0000001121117223 */ /* 0x000fe20000000010 */
[----:B------:R-:W-:-:S03]  /*1920*/  FMUL R19, R20, R19 ;  /* 0x0000001314137220 */ /* 0x000fc60000400000 */
[----:B------:R-:W-:Y:S01]  /*1930*/  FFMA R18, R32, R18, R17 ;  /* 0x0000001220127223 */ /* 0x000fe20000000011 */
[----:B------:R-:W-:Y:S02]  /*1940*/  FFMA R8, R8, R10, R9 ;  /* 0x0000000a08087223 */ /* 0x000fe40000000009 */
[----:B------:R-:W-:Y:S01]  /*1950*/  LDS R9, [R0+0x1b00] ;  /* 0x001b000000097984 */ /* 0x000fe20000000800 */
[----:B------:R-:W-:-:S03]  /*1960*/  FFMA R35, R31, R19, R18 ;  /* 0x000000131f237223 */ /* 0x000fc60000000012 */
[----:B------:R-:W1:Y:S01]  /*1970*/  LDS.128 R16, [UR5+0x41e0] ;  /* 0x0041e005ff107984 */ /* 0x000e620008000c00 */
[----:B0-----:R-:W-:Y:S01]  /*1980*/  FMUL R12, R12, R21 ;  /* 0x000000150c0c7220 */ /* 0x001fe20000400000 */
[----:B------:R-:W-:-:S03]  /*1990*/  FMUL R13, R21, R13 ;  /* 0x0000000d150d7220 */ /* 0x000fc60000400000 */
[----:B------:R-:W-:Y:S01]  /*19a0*/  FFMA R12, R34, R12, R35 ;  /* 0x0000000c220c7223 */ /* 0x000fe20000000023 */
[----:B------:R-:W-:-:S03]  /*19b0*/  FMUL R14, R21, R14 ;  /* 0x0000000e150e7220 */ /* 0x000fc60000400000 */
[----:B------:R-:W-:Y:S01]  /*19c0*/  FFMA R13, R33, R13, R12 ;  /* 0x0000000d210d7223 */ /* 0x000fe2000000000c */
[----:B------:R-:W-:Y:S01]  /*19d0*/  FMUL R15, R21, R15 ;  /* 0x0000000f150f7220 */ /* 0x000fe20000400000 */
[----:B------:R-:W-:Y:S02]  /*19e0*/  LDS R12, [R0+0x1f00] ;  /* 0x001f0000000c7984 */ /* 0x000fe40000000800 */
[----:B------:R-:W-:Y:S01]  /*19f0*/  FFMA R14, R32, R14, R13 ;  /* 0x0000000e200e7223 */ /* 0x000fe2000000000d */
[----:B-1----:R-:W-:Y:S01]  /*1a00*/  FMUL R16, R16, R22 ;  /* 0x0000001610107220 */ /* 0x002fe20000400000 */
[----:B------:R-:W-:Y:S02]  /*1a10*/  FFMA R13, R9, R11, R8 ;  /* 0x0000000b090d7223 */ /* 0x000fe40000000008 */
[----:B------:R-:W-:Y:S01]  /*1a20*/  FFMA R15, R31, R15, R14 ;  /* 0x0000000f1f0f7223 */ /* 0x000fe2000000000e */
[----:B------:R-:W0:Y:S01]  /*1a30*/  LDS.128 R8, [UR5+0x41f0] ;  /* 0x0041f005ff087984 */ /* 0x000e220008000c00 */
[----:B------:R-:W-:-:S02]  /*1a40*/  FMUL R17, R22, R17 ;  /* 0x0000001116117220 */ /* 0x000fc40000400000 */
[----:B------:R-:W-:Y:S01]  /*1a50*/  FFMA R16, R34, R16, R15 ;  /* 0x0000001022107223 */ /* 0x000fe2000000000f */
[----:B------:R-:W1:Y:S03]  /*1a60*/  LDS R14, [R0+0x1c00] ;  /* 0x001c0000000e7984 */ /* 0x000e660000000800 */
[----:B------:R-:W-:Y:S01]  /*1a70*/  FFMA R17, R33, R17, R16 ;  /* 0x0000001121117223 */ /* 0x000fe20000000010 */
[----:B------:R-:W-:Y:S04]  /*1a80*/  LDS R15, [R0+0x1e00] ;  /* 0x001e0000000f7984 */ /* 0x000fe80000000800 */
[----:B------:R-:W2:Y:S01]  /*1a90*/  LDS R16, [R0+0x1d00] ;  /* 0x001d000000107984 */ /* 0x000ea20000000800 */
[C---:B------:R-:W-:Y:S01]  /*1aa0*/  FMUL R18, R22.reuse, R18 ;  /* 0x0000001216127220 */ /* 0x040fe20000400000 */
[----:B------:R-:W-:-:S03]  /*1ab0*/  FMUL R19, R22, R19 ;  /* 0x0000001316137220 */ /* 0x000fc60000400000 */
[----:B------:R-:W-:Y:S01]  /*1ac0*/  FFMA R18, R32, R18, R17 ;  /* 0x0000001220127223 */ /* 0x000fe20000000011 */
[----:B------:R-:W-:-:S03]  /*1ad0*/  UIADD3 UR4, UPT, UPT, UR4, 0x20, URZ ;  /* 0x0000002004047890 */ /* 0x000fc6000fffe0ff */
[----:B------:R-:W-:Y:S01]  /*1ae0*/  FFMA R19, R31, R19, R18 ;  /* 0x000000131f137223 */ /* 0x000fe20000000012 */
[----:B------:R-:W-:Y:S01]  /*1af0*/  UISETP.GE.AND UP0, UPT, UR4, UR13, UPT ;  /* 0x0000000d0400728c */ /* 0x000fe2000bf06270 */
[----:B------:R-:W-:Y:S01]  /*1b00*/  LEA R25, R6, R25, 0x5 ;  /* 0x0000001906197211 */ /* 0x000fe200078e28ff */
[----:B0-----:R-:W-:Y:S01]  /*1b10*/  FMUL R8, R8, R23 ;  /* 0x0000001708087220 */ /* 0x001fe20000400000 */
[----:B------:R-:W-:-:S03]  /*1b20*/  FMUL R9, R23, R9 ;  /* 0x0000000917097220 */ /* 0x000fc60000400000 */
[----:B------:R-:W-:Y:S01]  /*1b30*/  FFMA R8, R34, R8, R19 ;  /* 0x0000000822087223 */ /* 0x000fe20000000013 */
[----:B-1----:R-:W-:Y:S01]  /*1b40*/  FFMA R13, R20, R14, R13 ;  /* 0x0000000e140d7223 */ /* 0x002fe2000000000d */
[----:B------:R-:W-:Y:S02]  /*1b50*/  FMUL R10, R23, R10 ;  /* 0x0000000a170a7220 */ /* 0x000fe40000400000 */
[----:B------:R-:W-:Y:S01]  /*1b60*/  FFMA R9, R33, R9, R8 ;  /* 0x0000000921097223 */ /* 0x000fe20000000008 */
[----:B--2---:R-:W-:Y:S01]  /*1b70*/  FFMA R16, R16, R21, R13 ;  /* 0x0000001510107223 */ /* 0x004fe2000000000d */
[----:B------:R-:W-:Y:S02]  /*1b80*/  FMUL R11, R23, R11 ;  /* 0x0000000b170b7220 */ /* 0x000fe40000400000 */
[----:B------:R-:W-:Y:S01]  /*1b90*/  FFMA R10, R32, R10, R9 ;  /* 0x0000000a200a7223 */ /* 0x000fe20000000009 */
[----:B------:R-:W-:Y:S01]  /*1ba0*/  FFMA R15, R15, R22, R16 ;  /* 0x000000160f0f7223 */ /* 0x000fe20000000010 */
[----:B------:R-:W-:-:S02]  /*1bb0*/  IADD3 R28, PT, PT, R28, 0x20, RZ ;  /* 0x000000201c1c7810 */ /* 0x000fc40007ffe0ff */
[----:B------:R-:W-:Y:S01]  /*1bc0*/  FFMA R21, R31, R11, R10 ;  /* 0x0000000b1f157223 */ /* 0x000fe2000000000a */
[----:B------:R-:W-:Y:S01]  /*1bd0*/  IADD3 R27, PT, PT, R27, 0x20, RZ ;  /* 0x000000201b1b7810 */ /* 0x000fe20007ffe0ff */
[----:B------:R-:W-:Y:S01]  /*1be0*/  FFMA R23, R12, R23, R15 ;  /* 0x000000170c177223 */ /* 0x000fe2000000000f */
[----:B------:R-:W-:Y:S02]  /*1bf0*/  IADD3 R26, PT, PT, R26, 0x80, RZ ;  /* 0x000000801a1a7810 */ /* 0x000fe40007ffe0ff */
[----:B------:R-:W-:Y:S01]  /*1c00*/  IADD3 R24, PT, PT, R24, 0x20, RZ ;  /* 0x0000002018187810 */ /* 0x000fe20007ffe0ff */
[----:B------:R-:W-:Y:S06]  /*1c10*/  BAR.SYNC.DEFER_BLOCKING 0x0 ;  /* 0x0000000000007b1d */ /* 0x000fec0000010000 */
[----:B------:R-:W-:Y:S05]  /*1c20*/  BRA.U !UP0, `(.L_x_1) ;  /* 0xffffffe508a07547 */ /* 0x000fea000b83ffff */
.L_x_0:
[----:B------:R-:W0:Y:S02]  /*1c30*/  LDCU.64 UR4, c[0x0][0x3a8] ;  /* 0x00007500ff0477ac */ /* 0x000e240008000a00 */
[----:B0-----:R-:W-:-:S04]  /*1c40*/  ISETP.GE.AND P0, PT, R29, UR5, PT ;  /* 0x000000051d007c0c */ /* 0x001fc8000bf06270 */
[----:B------:R-:W-:-:S13]  /*1c50*/  ISETP.GE.OR P0, PT, R30, UR4, P0 ;  /* 0x000000041e007c0c */ /* 0x000fda0008706670 */
[----:B------:R-:W-:Y:S05]  /*1c60*/  @P0 EXIT ;  /* 0x000000000000094d */ /* 0x000fea0003800000 */
[----:B------:R-:W0:Y:S01]  /*1c70*/  LDC.64 R2, c[0x0][0x3a0] ;  /* 0x0000e800ff027b82 */ /* 0x000e220000000a00 */
[----:B------:R-:W-:Y:S02]  /*1c80*/  IMAD R29, R30, UR5, R29 ;  /* 0x000000051e1d7c24 */ /* 0x000fe4000f8e021d */
[----:B------:R-:W-:Y:S02]  /*1c90*/  FADD R21, R21, R23 ;  /* 0x0000001715157221 */ /* 0x000fe40000000000 */
[----:B0-----:R-:W-:-:S05]  /*1ca0*/  IMAD.WIDE.U32 R2, R29, 0x4, R2 ;  /* 0x000000041d027825 */ /* 0x001fca00078e0002 */
[----:B------:R-:W-:Y:S01]  /*1cb0*/  STG.E desc[UR10][R2.64], R21 ;  /* 0x0000001502007986 */ /* 0x000fe2000c10190a */
[----:B------:R-:W-:Y:S05]  /*1cc0*/  EXIT ;  /* 0x000000000000794d */ /* 0x000fea0003800000 */
.L_x_2:
[----:B------:R-:W-:-:S00]  /*1cd0*/  BRA `(.L_x_2) ;  /* 0xfffffffc00fc7947 */ /* 0x000fc0000383ffff */
[----:B------:R-:W-:-:S00]  /*1ce0*/  NOP ;  /* 0x0000000000007918 */ /* 0x000fc00000000000 */
        /* <DEDUP_REMOVED lines=9> */
.L_x_3:


//--------------------- .nv.shared.fused_lora_kernel --------------------------
	.section	.nv.shared.fused_lora_kernel,"aw",@nobits
	.sectionflags	@""
	.align	4
.nv.shared.fused_lora_kernel:
	.zero		18944


//--------------------- .nv.shared.reserved.0     --------------------------
	.section	.nv.shared.reserved.0,"aw",@nobits
	.weak		__nv_reservedSMEM_offset_0_alias
	.size		__nv_reservedSMEM_offset_0_alias, 0, 64
	.other		__nv_reservedSMEM_offset_0_alias,@"STO_CUDA_RESERVED_SHARED STV_DEFAULT"
__nv_reservedSMEM_offset_0_alias:
	.zero		0
	.zero		64


//--------------------- .nv.constant0.fused_lora_kernel --------------------------
	.section	.nv.constant0.fused_lora_kernel,"a",@progbits
	.sectionflags	@""
	.align	4
.nv.constant0.fused_lora_kernel:
	.zero		948


//--------------------- SYMBOLS --------------------------

	.type		.nv.reservedSmem.offset0,@object
	.size		.nv.reservedSmem.offset0,0x4
	.type		.nv.reservedSmem.cap,@object
	.size		.nv.reservedSmem.cap,0x4
